//
// Generated by NVIDIA NVVM Compiler
//
// Compiler Build ID: CL-36424714
// Cuda compilation tools, release 13.0, V13.0.88
// Based on NVVM 20.0.0
//

.version 9.0
.target sm_100
.address_size 64

	// .globl	_Z9filterArrPfS_S_ii
// _ZZ9filterArrPfS_S_iiE8s_kernel has been demoted
// _ZZ9filterOptPfS_S_iiE8s_kernel has been demoted
// _ZZ9filterOptPfS_S_iiE4s_in has been demoted
// _ZZ12filterFullShPfS_S_iiE2sh has been demoted

.visible .entry _Z9filterArrPfS_S_ii(
	.param .u64 .ptr .align 1 _Z9filterArrPfS_S_ii_param_0,
	.param .u64 .ptr .align 1 _Z9filterArrPfS_S_ii_param_1,
	.param .u64 .ptr .align 1 _Z9filterArrPfS_S_ii_param_2,
	.param .u32 _Z9filterArrPfS_S_ii_param_3,
	.param .u32 _Z9filterArrPfS_S_ii_param_4
)
{
	.reg .pred 	%p<56>;
	.reg .b32 	%r<58>;
	.reg .b32 	%f<97>;
	.reg .b64 	%rd<13>;
	// demoted variable
	.shared .align 4 .b8 _ZZ9filterArrPfS_S_iiE8s_kernel[20];
	ld.param.u64 	%rd2, [_Z9filterArrPfS_S_ii_param_0];
	ld.param.u64 	%rd3, [_Z9filterArrPfS_S_ii_param_1];
	ld.param.u64 	%rd4, [_Z9filterArrPfS_S_ii_param_2];
	ld.param.u32 	%r19, [_Z9filterArrPfS_S_ii_param_3];
	ld.param.u32 	%r20, [_Z9filterArrPfS_S_ii_param_4];
	mov.u32 	%r21, %ctaid.x;
	mov.u32 	%r22, %ntid.x;
	mov.u32 	%r23, %tid.x;
	mad.lo.s32 	%r1, %r21, %r22, %r23;
	setp.gt.s32 	%p1, %r1, 4;
	@%p1 bra 	$L__BB0_2;
	cvta.to.global.u64 	%rd5, %rd3;
	mul.wide.s32 	%rd6, %r1, 4;
	add.s64 	%rd7, %rd5, %rd6;
	ld.global.f32 	%f38, [%rd7];
	shl.b32 	%r24, %r1, 2;
	mov.u32 	%r25, _ZZ9filterArrPfS_S_iiE8s_kernel;
	add.s32 	%r26, %r25, %r24;
	st.shared.f32 	[%r26], %f38;
$L__BB0_2:
	bar.sync 	0;
	shr.u32 	%r27, %r20, 31;
	add.s32 	%r28, %r20, %r27;
	shr.s32 	%r29, %r28, 1;
	sub.s32 	%r2, %r1, %r29;
	setp.lt.s32 	%p2, %r20, 1;
	mov.f32 	%f76, 0f00000000;
	@%p2 bra 	$L__BB0_43;
	cvta.to.global.u64 	%rd8, %rd2;
	mul.wide.s32 	%rd9, %r1, 4;
	add.s64 	%rd1, %rd8, %rd9;
	and.b32  	%r3, %r20, 7;
	setp.lt.u32 	%p3, %r20, 8;
	mov.f32 	%f76, 0f00000000;
	mov.b32 	%r56, 0;
	@%p3 bra 	$L__BB0_22;
	and.b32  	%r56, %r20, 2147483640;
	mov.f32 	%f76, 0f00000000;
	mov.b32 	%r54, 0;
$L__BB0_5:
	.pragma "nounroll";
	add.s32 	%r6, %r2, %r54;
	setp.lt.s32 	%p4, %r6, 0;
	setp.ge.s32 	%p5, %r6, %r19;
	shl.b32 	%r32, %r54, 2;
	mov.u32 	%r33, _ZZ9filterArrPfS_S_iiE8s_kernel;
	add.s32 	%r7, %r33, %r32;
	or.pred  	%p6, %p4, %p5;
	@%p6 bra 	$L__BB0_7;
	ld.global.f32 	%f43, [%rd1];
	ld.shared.f32 	%f44, [%r7];
	fma.rn.f32 	%f76, %f43, %f44, %f76;
$L__BB0_7:
	add.s32 	%r34, %r6, 1;
	setp.lt.s32 	%p7, %r34, 0;
	setp.ge.s32 	%p8, %r34, %r19;
	or.pred  	%p9, %p7, %p8;
	@%p9 bra 	$L__BB0_9;
	ld.global.f32 	%f45, [%rd1];
	ld.shared.f32 	%f46, [%r7+4];
	fma.rn.f32 	%f76, %f45, %f46, %f76;
$L__BB0_9:
	add.s32 	%r35, %r6, 2;
	setp.lt.s32 	%p10, %r35, 0;
	setp.ge.s32 	%p11, %r35, %r19;
	or.pred  	%p12, %p10, %p11;
	@%p12 bra 	$L__BB0_11;
	ld.global.f32 	%f47, [%rd1];
	ld.shared.f32 	%f48, [%r7+8];
	fma.rn.f32 	%f76, %f47, %f48, %f76;
$L__BB0_11:
	add.s32 	%r36, %r6, 3;
	setp.lt.s32 	%p13, %r36, 0;
	setp.ge.s32 	%p14, %r36, %r19;
	or.pred  	%p15, %p13, %p14;
	@%p15 bra 	$L__BB0_13;
	ld.global.f32 	%f49, [%rd1];
	ld.shared.f32 	%f50, [%r7+12];
	fma.rn.f32 	%f76, %f49, %f50, %f76;
$L__BB0_13:
	add.s32 	%r37, %r6, 4;
	setp.lt.s32 	%p16, %r37, 0;
	setp.ge.s32 	%p17, %r37, %r19;
	or.pred  	%p18, %p16, %p17;
	@%p18 bra 	$L__BB0_15;
	ld.global.f32 	%f51, [%rd1];
	ld.shared.f32 	%f52, [%r7+16];
	fma.rn.f32 	%f76, %f51, %f52, %f76;
$L__BB0_15:
	add.s32 	%r38, %r6, 5;
	setp.lt.s32 	%p19, %r38, 0;
	setp.ge.s32 	%p20, %r38, %r19;
	or.pred  	%p21, %p19, %p20;
	@%p21 bra 	$L__BB0_17;
	ld.global.f32 	%f53, [%rd1];
	ld.shared.f32 	%f54, [%r7+20];
	fma.rn.f32 	%f76, %f53, %f54, %f76;
$L__BB0_17:
	add.s32 	%r39, %r6, 6;
	setp.lt.s32 	%p22, %r39, 0;
	setp.ge.s32 	%p23, %r39, %r19;
	or.pred  	%p24, %p22, %p23;
	@%p24 bra 	$L__BB0_19;
	ld.global.f32 	%f55, [%rd1];
	ld.shared.f32 	%f56, [%r7+24];
	fma.rn.f32 	%f76, %f55, %f56, %f76;
$L__BB0_19:
	add.s32 	%r40, %r6, 7;
	setp.lt.s32 	%p25, %r40, 0;
	setp.ge.s32 	%p26, %r40, %r19;
	or.pred  	%p27, %p25, %p26;
	@%p27 bra 	$L__BB0_21;
	ld.global.f32 	%f57, [%rd1];
	ld.shared.f32 	%f58, [%r7+28];
	fma.rn.f32 	%f76, %f57, %f58, %f76;
$L__BB0_21:
	add.s32 	%r54, %r54, 8;
	setp.ne.s32 	%p28, %r54, %r56;
	@%p28 bra 	$L__BB0_5;
$L__BB0_22:
	setp.eq.s32 	%p29, %r3, 0;
	@%p29 bra 	$L__BB0_43;
	and.b32  	%r10, %r20, 3;
	setp.lt.u32 	%p30, %r3, 4;
	@%p30 bra 	$L__BB0_33;
	add.s32 	%r11, %r2, %r56;
	setp.lt.s32 	%p31, %r11, 0;
	setp.ge.s32 	%p32, %r11, %r19;
	shl.b32 	%r41, %r56, 2;
	mov.u32 	%r42, _ZZ9filterArrPfS_S_iiE8s_kernel;
	add.s32 	%r12, %r42, %r41;
	or.pred  	%p33, %p31, %p32;
	@%p33 bra 	$L__BB0_26;
	ld.global.f32 	%f60, [%rd1];
	ld.shared.f32 	%f61, [%r12];
	fma.rn.f32 	%f76, %f60, %f61, %f76;
$L__BB0_26:
	add.s32 	%r43, %r11, 1;
	setp.lt.s32 	%p34, %r43, 0;
	setp.ge.s32 	%p35, %r43, %r19;
	or.pred  	%p36, %p34, %p35;
	@%p36 bra 	$L__BB0_28;
	ld.global.f32 	%f62, [%rd1];
	ld.shared.f32 	%f63, [%r12+4];
	fma.rn.f32 	%f76, %f62, %f63, %f76;
$L__BB0_28:
	add.s32 	%r44, %r11, 2;
	setp.lt.s32 	%p37, %r44, 0;
	setp.ge.s32 	%p38, %r44, %r19;
	or.pred  	%p39, %p37, %p38;
	@%p39 bra 	$L__BB0_30;
	ld.global.f32 	%f64, [%rd1];
	ld.shared.f32 	%f65, [%r12+8];
	fma.rn.f32 	%f76, %f64, %f65, %f76;
$L__BB0_30:
	add.s32 	%r45, %r11, 3;
	setp.lt.s32 	%p40, %r45, 0;
	setp.ge.s32 	%p41, %r45, %r19;
	or.pred  	%p42, %p40, %p41;
	@%p42 bra 	$L__BB0_32;
	ld.global.f32 	%f66, [%rd1];
	ld.shared.f32 	%f67, [%r12+12];
	fma.rn.f32 	%f76, %f66, %f67, %f76;
$L__BB0_32:
	add.s32 	%r56, %r56, 4;
$L__BB0_33:
	setp.eq.s32 	%p43, %r10, 0;
	@%p43 bra 	$L__BB0_43;
	setp.eq.s32 	%p44, %r10, 1;
	@%p44 bra 	$L__BB0_40;
	add.s32 	%r15, %r2, %r56;
	setp.lt.s32 	%p45, %r15, 0;
	setp.ge.s32 	%p46, %r15, %r19;
	shl.b32 	%r46, %r56, 2;
	mov.u32 	%r47, _ZZ9filterArrPfS_S_iiE8s_kernel;
	add.s32 	%r16, %r47, %r46;
	or.pred  	%p47, %p45, %p46;
	@%p47 bra 	$L__BB0_37;
	ld.global.f32 	%f69, [%rd1];
	ld.shared.f32 	%f70, [%r16];
	fma.rn.f32 	%f76, %f69, %f70, %f76;
$L__BB0_37:
	add.s32 	%r48, %r15, 1;
	setp.lt.s32 	%p48, %r48, 0;
	setp.ge.s32 	%p49, %r48, %r19;
	or.pred  	%p50, %p48, %p49;
	@%p50 bra 	$L__BB0_39;
	ld.global.f32 	%f71, [%rd1];
	ld.shared.f32 	%f72, [%r16+4];
	fma.rn.f32 	%f76, %f71, %f72, %f76;
$L__BB0_39:
	add.s32 	%r56, %r56, 2;
$L__BB0_40:
	and.b32  	%r49, %r20, 1;
	setp.eq.b32 	%p51, %r49, 1;
	not.pred 	%p52, %p51;
	@%p52 bra 	$L__BB0_43;
	add.s32 	%r50, %r2, %r56;
	setp.lt.s32 	%p53, %r50, 0;
	setp.ge.s32 	%p54, %r50, %r19;
	or.pred  	%p55, %p53, %p54;
	@%p55 bra 	$L__BB0_43;
	ld.global.f32 	%f73, [%rd1];
	shl.b32 	%r51, %r56, 2;
	mov.u32 	%r52, _ZZ9filterArrPfS_S_iiE8s_kernel;
	add.s32 	%r53, %r52, %r51;
	ld.shared.f32 	%f74, [%r53];
	fma.rn.f32 	%f76, %f73, %f74, %f76;
$L__BB0_43:
	cvta.to.global.u64 	%rd10, %rd4;
	mul.wide.s32 	%rd11, %r1, 4;
	add.s64 	%rd12, %rd10, %rd11;
	st.global.f32 	[%rd12], %f76;
	ret;

}
	// .globl	_Z9filterOptPfS_S_ii
.visible .entry _Z9filterOptPfS_S_ii(
	.param .u64 .ptr .align 1 _Z9filterOptPfS_S_ii_param_0,
	.param .u64 .ptr .align 1 _Z9filterOptPfS_S_ii_param_1,
	.param .u64 .ptr .align 1 _Z9filterOptPfS_S_ii_param_2,
	.param .u32 _Z9filterOptPfS_S_ii_param_3,
	.param .u32 _Z9filterOptPfS_S_ii_param_4
)
{
	.reg .pred 	%p<37>;
	.reg .b32 	%r<63>;
	.reg .b32 	%f<57>;
	.reg .b64 	%rd<13>;
	// demoted variable
	.shared .align 4 .b8 _ZZ9filterOptPfS_S_iiE8s_kernel[20];
	// demoted variable
	.shared .align 4 .b8 _ZZ9filterOptPfS_S_iiE4s_in[128];
	ld.param.u64 	%rd4, [_Z9filterOptPfS_S_ii_param_0];
	ld.param.u64 	%rd2, [_Z9filterOptPfS_S_ii_param_1];
	ld.param.u64 	%rd3, [_Z9filterOptPfS_S_ii_param_2];
	ld.param.u32 	%r32, [_Z9filterOptPfS_S_ii_param_3];
	ld.param.u32 	%r33, [_Z9filterOptPfS_S_ii_param_4];
	cvta.to.global.u64 	%rd5, %rd4;
	mov.u32 	%r34, %ctaid.x;
	mov.u32 	%r1, %ntid.x;
	mul.lo.s32 	%r2, %r34, %r1;
	mov.u32 	%r3, %tid.x;
	add.s32 	%r4, %r2, %r3;
	mul.wide.s32 	%rd6, %r4, 4;
	add.s64 	%rd1, %rd5, %rd6;
	ld.global.f32 	%f21, [%rd1];
	shl.b32 	%r35, %r3, 2;
	mov.u32 	%r36, _ZZ9filterOptPfS_S_iiE4s_in;
	add.s32 	%r37, %r36, %r35;
	st.shared.f32 	[%r37], %f21;
	setp.gt.u32 	%p1, %r3, 4;
	@%p1 bra 	$L__BB1_2;
	cvta.to.global.u64 	%rd7, %rd2;
	mul.wide.u32 	%rd8, %r3, 4;
	add.s64 	%rd9, %rd7, %rd8;
	ld.global.f32 	%f22, [%rd9];
	mov.u32 	%r39, _ZZ9filterOptPfS_S_iiE8s_kernel;
	add.s32 	%r40, %r39, %r35;
	st.shared.f32 	[%r40], %f22;
$L__BB1_2:
	bar.sync 	0;
	shr.u32 	%r41, %r33, 31;
	add.s32 	%r42, %r33, %r41;
	shr.s32 	%r5, %r42, 1;
	add.s32 	%r6, %r2, %r1;
	setp.lt.s32 	%p2, %r33, 1;
	mov.f32 	%f48, 0f00000000;
	@%p2 bra 	$L__BB1_29;
	and.b32  	%r7, %r33, 3;
	setp.lt.u32 	%p3, %r33, 4;
	mov.f32 	%f48, 0f00000000;
	mov.b32 	%r58, 0;
	@%p3 bra 	$L__BB1_22;
	and.b32  	%r58, %r33, 2147483644;
	sub.s32 	%r9, %r4, %r5;
	sub.s32 	%r10, %r3, %r5;
	mov.f32 	%f48, 0f00000000;
	mov.b32 	%r57, 0;
$L__BB1_5:
	add.s32 	%r12, %r57, %r9;
	setp.lt.s32 	%p4, %r12, 0;
	setp.ge.s32 	%p5, %r12, %r32;
	add.s32 	%r45, %r10, %r57;
	shl.b32 	%r46, %r45, 2;
	add.s32 	%r13, %r36, %r46;
	shl.b32 	%r48, %r57, 2;
	mov.u32 	%r49, _ZZ9filterOptPfS_S_iiE8s_kernel;
	add.s32 	%r14, %r49, %r48;
	or.pred  	%p6, %p4, %p5;
	@%p6 bra 	$L__BB1_9;
	setp.lt.s32 	%p7, %r12, %r2;
	setp.ge.s32 	%p8, %r12, %r6;
	or.pred  	%p9, %p7, %p8;
	@%p9 bra 	$L__BB1_8;
	ld.shared.f32 	%f29, [%r13];
	ld.shared.f32 	%f30, [%r14];
	fma.rn.f32 	%f48, %f29, %f30, %f48;
	bra.uni 	$L__BB1_9;
$L__BB1_8:
	ld.global.f32 	%f27, [%rd1];
	ld.shared.f32 	%f28, [%r14];
	fma.rn.f32 	%f48, %f27, %f28, %f48;
$L__BB1_9:
	add.s32 	%r15, %r12, 1;
	setp.lt.s32 	%p10, %r15, 0;
	setp.ge.s32 	%p11, %r15, %r32;
	or.pred  	%p12, %p10, %p11;
	@%p12 bra 	$L__BB1_13;
	setp.ge.s32 	%p13, %r15, %r2;
	setp.lt.s32 	%p14, %r15, %r6;
	and.pred  	%p15, %p13, %p14;
	@%p15 bra 	$L__BB1_12;
	ld.global.f32 	%f31, [%rd1];
	ld.shared.f32 	%f32, [%r14+4];
	fma.rn.f32 	%f48, %f31, %f32, %f48;
	bra.uni 	$L__BB1_13;
$L__BB1_12:
	ld.shared.f32 	%f33, [%r13+4];
	ld.shared.f32 	%f34, [%r14+4];
	fma.rn.f32 	%f48, %f33, %f34, %f48;
$L__BB1_13:
	add.s32 	%r16, %r12, 2;
	setp.lt.s32 	%p16, %r16, 0;
	setp.ge.s32 	%p17, %r16, %r32;
	or.pred  	%p18, %p16, %p17;
	@%p18 bra 	$L__BB1_17;
	setp.ge.s32 	%p19, %r16, %r2;
	setp.lt.s32 	%p20, %r16, %r6;
	and.pred  	%p21, %p19, %p20;
	@%p21 bra 	$L__BB1_16;
	ld.global.f32 	%f35, [%rd1];
	ld.shared.f32 	%f36, [%r14+8];
	fma.rn.f32 	%f48, %f35, %f36, %f48;
	bra.uni 	$L__BB1_17;
$L__BB1_16:
	ld.shared.f32 	%f37, [%r13+8];
	ld.shared.f32 	%f38, [%r14+8];
	fma.rn.f32 	%f48, %f37, %f38, %f48;
$L__BB1_17:
	add.s32 	%r17, %r12, 3;
	setp.lt.s32 	%p22, %r17, 0;
	setp.ge.s32 	%p23, %r17, %r32;
	or.pred  	%p24, %p22, %p23;
	@%p24 bra 	$L__BB1_21;
	setp.ge.s32 	%p25, %r17, %r2;
	setp.lt.s32 	%p26, %r17, %r6;
	and.pred  	%p27, %p25, %p26;
	@%p27 bra 	$L__BB1_20;
	ld.global.f32 	%f39, [%rd1];
	ld.shared.f32 	%f40, [%r14+12];
	fma.rn.f32 	%f48, %f39, %f40, %f48;
	bra.uni 	$L__BB1_21;
$L__BB1_20:
	ld.shared.f32 	%f41, [%r13+12];
	ld.shared.f32 	%f42, [%r14+12];
	fma.rn.f32 	%f48, %f41, %f42, %f48;
$L__BB1_21:
	add.s32 	%r57, %r57, 4;
	setp.ne.s32 	%p28, %r57, %r58;
	@%p28 bra 	$L__BB1_5;
$L__BB1_22:
	setp.eq.s32 	%p29, %r7, 0;
	@%p29 bra 	$L__BB1_29;
	shl.b32 	%r50, %r58, 2;
	mov.u32 	%r51, _ZZ9filterOptPfS_S_iiE8s_kernel;
	add.s32 	%r62, %r51, %r50;
	add.s32 	%r52, %r3, %r58;
	sub.s32 	%r53, %r52, %r5;
	shl.b32 	%r54, %r53, 2;
	add.s32 	%r61, %r36, %r54;
	add.s32 	%r56, %r52, %r2;
	sub.s32 	%r60, %r56, %r5;
	neg.s32 	%r59, %r7;
$L__BB1_24:
	.pragma "nounroll";
	setp.lt.s32 	%p30, %r60, 0;
	setp.ge.s32 	%p31, %r60, %r32;
	or.pred  	%p32, %p30, %p31;
	@%p32 bra 	$L__BB1_28;
	setp.ge.s32 	%p33, %r60, %r2;
	setp.lt.s32 	%p34, %r60, %r6;
	and.pred  	%p35, %p33, %p34;
	@%p35 bra 	$L__BB1_27;
	ld.global.f32 	%f43, [%rd1];
	ld.shared.f32 	%f44, [%r62];
	fma.rn.f32 	%f48, %f43, %f44, %f48;
	bra.uni 	$L__BB1_28;
$L__BB1_27:
	ld.shared.f32 	%f45, [%r61];
	ld.shared.f32 	%f46, [%r62];
	fma.rn.f32 	%f48, %f45, %f46, %f48;
$L__BB1_28:
	add.s32 	%r62, %r62, 4;
	add.s32 	%r61, %r61, 4;
	add.s32 	%r60, %r60, 1;
	add.s32 	%r59, %r59, 1;
	setp.ne.s32 	%p36, %r59, 0;
	@%p36 bra 	$L__BB1_24;
$L__BB1_29:
	cvta.to.global.u64 	%rd10, %rd3;
	add.s64 	%rd12, %rd10, %rd6;
	st.global.f32 	[%rd12], %f48;
	ret;

}
	// .globl	_Z12filterFullShPfS_S_ii
.visible .entry _Z12filterFullShPfS_S_ii(
	.param .u64 .ptr .align 1 _Z12filterFullShPfS_S_ii_param_0,
	.param .u64 .ptr .align 1 _Z12filterFullShPfS_S_ii_param_1,
	.param .u64 .ptr .align 1 _Z12filterFullShPfS_S_ii_param_2,
	.param .u32 _Z12filterFullShPfS_S_ii_param_3,
	.param .u32 _Z12filterFullShPfS_S_ii_param_4
)
{
	.reg .pred 	%p<5>;
	.reg .b32 	%r<9>;
	.reg .b32 	%f<23>;
	.reg .b64 	%rd<13>;
	// demoted variable
	.shared .align 4 .b8 _ZZ12filterFullShPfS_S_iiE2sh[144];
	ld.param.u64 	%rd3, [_Z12filterFullShPfS_S_ii_param_0];
	ld.param.u64 	%rd2, [_Z12filterFullShPfS_S_ii_param_2];
	cvta.to.global.u64 	%rd1, %rd3;
	mov.u32 	%r4, %ctaid.x;
	mov.u32 	%r5, %ntid.x;
	mov.u32 	%r1, %tid.x;
	mad.lo.s32 	%r2, %r4, %r5, %r1;
	setp.lt.s32 	%p1, %r2, 0;
	mov.f32 	%f20, 0f00000000;
	@%p1 bra 	$L__BB2_2;
	mul.wide.u32 	%rd4, %r2, 4;
	add.s64 	%rd5, %rd1, %rd4;
	ld.global.f32 	%f20, [%rd5];
$L__BB2_2:
	shl.b32 	%r6, %r1, 2;
	mov.u32 	%r7, _ZZ12filterFullShPfS_S_iiE2sh;
	add.s32 	%r3, %r7, %r6;
	st.shared.f32 	[%r3+8], %f20;
	setp.gt.u32 	%p2, %r1, 1;
	@%p2 bra 	$L__BB2_8;
	setp.lt.s32 	%p3, %r2, 2;
	mov.f32 	%f21, 0f00000000;
	@%p3 bra 	$L__BB2_5;
	add.s32 	%r8, %r2, -2;
	mul.wide.u32 	%rd6, %r8, 4;
	add.s64 	%rd7, %rd1, %rd6;
	ld.global.f32 	%f21, [%rd7];
$L__BB2_5:
	st.shared.f32 	[%r3], %f21;
	setp.gt.s32 	%p4, %r2, 4194271;
	mov.f32 	%f22, 0f00000000;
	@%p4 bra 	$L__BB2_7;
	mul.wide.s32 	%rd8, %r2, 4;
	add.s64 	%rd9, %rd1, %rd8;
	ld.global.f32 	%f22, [%rd9+128];
$L__BB2_7:
	st.shared.f32 	[%r3+136], %f22;
$L__BB2_8:
	bar.sync 	0;
	ld.shared.f32 	%f10, [%r3];
	add.f32 	%f11, %f10, 0f00000000;
	ld.shared.f32 	%f12, [%r3+4];
	add.f32 	%f13, %f11, %f12;
	ld.shared.f32 	%f14, [%r3+8];
	add.f32 	%f15, %f13, %f14;
	ld.shared.f32 	%f16, [%r3+12];
	add.f32 	%f17, %f15, %f16;
	ld.shared.f32 	%f18, [%r3+16];
	add.f32 	%f19, %f17, %f18;
	cvta.to.global.u64 	%rd10, %rd2;
	mul.wide.s32 	%rd11, %r2, 4;
	add.s64 	%rd12, %rd10, %rd11;
	st.global.f32 	[%rd12], %f19;
	ret;

}


// ===== COMPILED SASS (sm_100) =====

	.target	sm_100

	.elftype	@"ET_EXEC"


//--------------------- .note.nv.tkinfo           --------------------------
	.section	.note.nv.tkinfo,"",@"SHT_NOTE"
	.sectionflags	@"SHF_NOTE_NV_TKINFO"
	.tkinfo
        /*0018*/ 	.word	0x00000002
        /*0030*/ 	.string	""
        /*0030*/ 	.string	"ptxas"
        /*0030*/ 	.string	"Cuda compilation tools, release 13.0, V13.0.88"
        /*0030*/ 	.string	"Build cuda_13.0.r13.0/compiler.36424714_0"
        /*0030*/ 	.string	"-arch sm_100 -m 64 "



//--------------------- .note.nv.cuinfo           --------------------------
	.section	.note.nv.cuinfo,"",@"SHT_NOTE"
	.sectionflags	@"SHF_NOTE_NV_CUINFO"
        /*0018*/ 	.short	0x0002
        /*001a*/ 	.short	0x0064
        /*001c*/ 	.short	0x0082
	.zero		2


//--------------------- .nv.info                  --------------------------
	.section	.nv.info,"",@"SHT_CUDA_INFO"
	.align	4


	//----- nvinfo : EIATTR_REGCOUNT
	.align		4
        /*0000*/ 	.byte	0x04, 0x2f
        /*0002*/ 	.short	(.L_1 - .L_0)
	.align		4
.L_0:
        /*0004*/ 	.word	index@(_Z9filterArrPfS_S_ii)
        /*0008*/ 	.word	0x00000020


	//----- nvinfo : EIATTR_FRAME_SIZE
	.align		4
.L_1:
        /*000c*/ 	.byte	0x04, 0x11
        /*000e*/ 	.short	(.L_3 - .L_2)
	.align		4
.L_2:
        /*0010*/ 	.word	index@(_Z9filterArrPfS_S_ii)
        /*0014*/ 	.word	0x00000000


	//----- nvinfo : EIATTR_REGCOUNT
	.align		4
.L_3:
        /*0018*/ 	.byte	0x04, 0x2f
        /*001a*/ 	.short	(.L_5 - .L_4)
	.align		4
.L_4:
        /*001c*/ 	.word	index@(_Z9filterOptPfS_S_ii)
        /*0020*/ 	.word	0x00000017


	//----- nvinfo : EIATTR_FRAME_SIZE
	.align		4
.L_5:
        /*0024*/ 	.byte	0x04, 0x11
        /*0026*/ 	.short	(.L_7 - .L_6)
	.align		4
.L_6:
        /*0028*/ 	.word	index@(_Z9filterOptPfS_S_ii)
        /*002c*/ 	.word	0x00000000


	//----- nvinfo : EIATTR_REGCOUNT
	.align		4
.L_7:
        /*0030*/ 	.byte	0x04, 0x2f
        /*0032*/ 	.short	(.L_9 - .L_8)
	.align		4
.L_8:
        /*0034*/ 	.word	index@(_Z12filterFullShPfS_S_ii)
        /*0038*/ 	.word	0x00000010


	//----- nvinfo : EIATTR_FRAME_SIZE
	.align		4
.L_9:
        /*003c*/ 	.byte	0x04, 0x11
        /*003e*/ 	.short	(.L_11 - .L_10)
	.align		4
.L_10:
        /*0040*/ 	.word	index@(_Z12filterFullShPfS_S_ii)
        /*0044*/ 	.word	0x00000000


	//----- nvinfo : EIATTR_MIN_STACK_SIZE
	.align		4
.L_11:
        /*0048*/ 	.byte	0x04, 0x12
        /*004a*/ 	.short	(.L_13 - .L_12)
	.align		4
.L_12:
        /*004c*/ 	.word	index@(_Z12filterFullShPfS_S_ii)
        /*0050*/ 	.word	0x00000000


	//----- nvinfo : EIATTR_MIN_STACK_SIZE
	.align		4
.L_13:
        /*0054*/ 	.byte	0x04, 0x12
        /*0056*/ 	.short	(.L_15 - .L_14)
	.align		4
.L_14:
        /*0058*/ 	.word	index@(_Z9filterOptPfS_S_ii)
        /*005c*/ 	.word	0x00000000


	//----- nvinfo : EIATTR_MIN_STACK_SIZE
	.align		4
.L_15:
        /*0060*/ 	.byte	0x04, 0x12
        /*0062*/ 	.short	(.L_17 - .L_16)
	.align		4
.L_16:
        /*0064*/ 	.word	index@(_Z9filterArrPfS_S_ii)
        /*0068*/ 	.word	0x00000000
.L_17:


//--------------------- .nv.compat                --------------------------
	.section	.nv.compat,"",@"SHT_CUDA_COMPAT_INFO"
	.align	4
        /*0000*/ 	.byte	0x02, 0x09, 0x00, 0x00, 0x02, 0x02, 0x01, 0x00, 0x02, 0x05, 0x05, 0x00, 0x03, 0x07, 0x01, 0x01
        /*0010*/ 	.byte	0x02, 0x03, 0x00, 0x00, 0x02, 0x06, 0x01, 0x00, 0x04, 0x0b, 0x08, 0x00, 0x09, 0x00, 0x00, 0x00
        /*0020*/ 	.byte	0x00, 0x00, 0x00, 0x00


//--------------------- .nv.info._Z12filterFullShPfS_S_ii --------------------------
	.section	.nv.info._Z12filterFullShPfS_S_ii,"",@"SHT_CUDA_INFO"
	.sectionflags	@""
	.align	4


	//----- nvinfo : EIATTR_CUDA_API_VERSION
	.align		4
        /*0000*/ 	.byte	0x04, 0x37
        /*0002*/ 	.short	(.L_19 - .L_18)
.L_18:
        /*0004*/ 	.word	0x00000082


	//----- nvinfo : EIATTR_KPARAM_INFO
	.align		4
.L_19:
        /*0008*/ 	.byte	0x04, 0x17
        /*000a*/ 	.short	(.L_21 - .L_20)
.L_20:
        /*000c*/ 	.word	0x00000000
        /*0010*/ 	.short	0x0004
        /*0012*/ 	.short	0x001c
        /*0014*/ 	.byte	0x00, 0xf0, 0x11, 0x00


	//----- nvinfo : EIATTR_KPARAM_INFO
	.align		4
.L_21:
        /*0018*/ 	.byte	0x04, 0x17
        /*001a*/ 	.short	(.L_23 - .L_22)
.L_22:
        /*001c*/ 	.word	0x00000000
        /*0020*/ 	.short	0x0003
        /*0022*/ 	.short	0x0018
        /*0024*/ 	.byte	0x00, 0xf0, 0x11, 0x00


	//----- nvinfo : EIATTR_KPARAM_INFO
	.align		4
.L_23:
        /*0028*/ 	.byte	0x04, 0x17
        /*002a*/ 	.short	(.L_25 - .L_24)
.L_24:
        /*002c*/ 	.word	0x00000000
        /*0030*/ 	.short	0x0002
        /*0032*/ 	.short	0x0010
        /*0034*/ 	.byte	0x00, 0xf5, 0x21, 0x00


	//----- nvinfo : EIATTR_KPARAM_INFO
	.align		4
.L_25:
        /*0038*/ 	.byte	0x04, 0x17
        /*003a*/ 	.short	(.L_27 - .L_26)
.L_26:
        /*003c*/ 	.word	0x00000000
        /*0040*/ 	.short	0x0001
        /*0042*/ 	.short	0x0008
        /*0044*/ 	.byte	0x00, 0xf5, 0x21, 0x00


	//----- nvinfo : EIATTR_KPARAM_INFO
	.align		4
.L_27:
        /*0048*/ 	.byte	0x04, 0x17
        /*004a*/ 	.short	(.L_29 - .L_28)
.L_28:
        /*004c*/ 	.word	0x00000000
        /*0050*/ 	.short	0x0000
        /*0052*/ 	.short	0x0000
        /*0054*/ 	.byte	0x00, 0xf5, 0x21, 0x00


	//----- nvinfo : EIATTR_SPARSE_MMA_MASK
	.align		4
.L_29:
        /*0058*/ 	.byte	0x03, 0x50
        /*005a*/ 	.short	0x0000


	//----- nvinfo : EIATTR_MAXREG_COUNT
	.align		4
        /*005c*/ 	.byte	0x03, 0x1b
        /*005e*/ 	.short	0x00ff


	//----- nvinfo : EIATTR_NUM_BARRIERS
	.align		4
        /*0060*/ 	.byte	0x02, 0x4c
        /*0062*/ 	.byte	0x01
	.zero		1


	//----- nvinfo : EIATTR_MERCURY_ISA_VERSION
	.align		4
        /*0064*/ 	.byte	0x03, 0x5f
        /*0066*/ 	.short	0x0101


	//----- nvinfo : EIATTR_VRC_CTA_INIT_COUNT
	.align		4
        /*0068*/ 	.byte	0x02, 0x4a
	.zero		1
	.zero		1


	//----- nvinfo : EIATTR_EXIT_INSTR_OFFSETS
	.align		4
        /*006c*/ 	.byte	0x04, 0x1c
        /*006e*/ 	.short	(.L_31 - .L_30)


	//   ....[0]....
.L_30:
        /*0070*/ 	.word	0x000002f0


	//----- nvinfo : EIATTR_CRS_STACK_SIZE
	.align		4
.L_31:
        /*0074*/ 	.byte	0x04, 0x1e
        /*0076*/ 	.short	(.L_33 - .L_32)
.L_32:
        /*0078*/ 	.word	0x00000000


	//----- nvinfo : EIATTR_CBANK_PARAM_SIZE
	.align		4
.L_33:
        /*007c*/ 	.byte	0x03, 0x19
        /*007e*/ 	.short	0x0020


	//----- nvinfo : EIATTR_PARAM_CBANK
	.align		4
        /*0080*/ 	.byte	0x04, 0x0a
        /*0082*/ 	.short	(.L_35 - .L_34)
	.align		4
.L_34:
        /*0084*/ 	.word	index@(.nv.constant0._Z12filterFullShPfS_S_ii)
        /*0088*/ 	.short	0x0380
        /*008a*/ 	.short	0x0020


	//----- nvinfo : EIATTR_SW_WAR
	.align		4
.L_35:
        /*008c*/ 	.byte	0x04, 0x36
        /*008e*/ 	.short	(.L_37 - .L_36)
.L_36:
        /*0090*/ 	.word	0x00000008
.L_37:


//--------------------- .nv.info._Z9filterOptPfS_S_ii --------------------------
	.section	.nv.info._Z9filterOptPfS_S_ii,"",@"SHT_CUDA_INFO"
	.sectionflags	@""
	.align	4


	//----- nvinfo : EIATTR_CUDA_API_VERSION
	.align		4
        /*0000*/ 	.byte	0x04, 0x37
        /*0002*/ 	.short	(.L_39 - .L_38)
.L_38:
        /*0004*/ 	.word	0x00000082


	//----- nvinfo : EIATTR_KPARAM_INFO
	.align		4
.L_39:
        /*0008*/ 	.byte	0x04, 0x17
        /*000a*/ 	.short	(.L_41 - .L_40)
.L_40:
        /*000c*/ 	.word	0x00000000
        /*0010*/ 	.short	0x0004
        /*0012*/ 	.short	0x001c
        /*0014*/ 	.byte	0x00, 0xf0, 0x11, 0x00


	//----- nvinfo : EIATTR_KPARAM_INFO
	.align		4
.L_41:
        /*0018*/ 	.byte	0x04, 0x17
        /*001a*/ 	.short	(.L_43 - .L_42)
.L_42:
        /*001c*/ 	.word	0x00000000
        /*0020*/ 	.short	0x0003
        /*0022*/ 	.short	0x0018
        /*0024*/ 	.byte	0x00, 0xf0, 0x11, 0x00


	//----- nvinfo : EIATTR_KPARAM_INFO
	.align		4
.L_43:
        /*0028*/ 	.byte	0x04, 0x17
        /*002a*/ 	.short	(.L_45 - .L_44)
.L_44:
        /*002c*/ 	.word	0x00000000
        /*0030*/ 	.short	0x0002
        /*0032*/ 	.short	0x0010
        /*0034*/ 	.byte	0x00, 0xf5, 0x21, 0x00


	//----- nvinfo : EIATTR_KPARAM_INFO
	.align		4
.L_45:
        /*0038*/ 	.byte	0x04, 0x17
        /*003a*/ 	.short	(.L_47 - .L_46)
.L_46:
        /*003c*/ 	.word	0x00000000
        /*0040*/ 	.short	0x0001
        /*0042*/ 	.short	0x0008
        /*0044*/ 	.byte	0x00, 0xf5, 0x21, 0x00


	//----- nvinfo : EIATTR_KPARAM_INFO
	.align		4
.L_47:
        /*0048*/ 	.byte	0x04, 0x17
        /*004a*/ 	.short	(.L_49 - .L_48)
.L_48:
        /*004c*/ 	.word	0x00000000
        /*0050*/ 	.short	0x0000
        /*0052*/ 	.short	0x0000
        /*0054*/ 	.byte	0x00, 0xf5, 0x21, 0x00


	//----- nvinfo : EIATTR_SPARSE_MMA_MASK
	.align		4
.L_49:
        /*0058*/ 	.byte	0x03, 0x50
        /*005a*/ 	.short	0x0000


	//----- nvinfo : EIATTR_MAXREG_COUNT
	.align		4
        /*005c*/ 	.byte	0x03, 0x1b
        /*005e*/ 	.short	0x00ff


	//----- nvinfo : EIATTR_NUM_BARRIERS
	.align		4
        /*0060*/ 	.byte	0x02, 0x4c
        /*0062*/ 	.byte	0x01
	.zero		1


	//----- nvinfo : EIATTR_MERCURY_ISA_VERSION
	.align		4
        /*0064*/ 	.byte	0x03, 0x5f
        /*0066*/ 	.short	0x0101


	//----- nvinfo : EIATTR_VRC_CTA_INIT_COUNT
	.align		4
        /*0068*/ 	.byte	0x02, 0x4a
	.zero		1
	.zero		1


	//----- nvinfo : EIATTR_EXIT_INSTR_OFFSETS
	.align		4
        /*006c*/ 	.byte	0x04, 0x1c
        /*006e*/ 	.short	(.L_51 - .L_50)


	//   ....[0]....
.L_50:
        /*0070*/ 	.word	0x00000940


	//----- nvinfo : EIATTR_CRS_STACK_SIZE
	.align		4
.L_51:
        /*0074*/ 	.byte	0x04, 0x1e
        /*0076*/ 	.short	(.L_53 - .L_52)
.L_52:
        /*0078*/ 	.word	0x00000000


	//----- nvinfo : EIATTR_CBANK_PARAM_SIZE
	.align		4
.L_53:
        /*007c*/ 	.byte	0x03, 0x19
        /*007e*/ 	.short	0x0020


	//----- nvinfo : EIATTR_PARAM_CBANK
	.align		4
        /*0080*/ 	.byte	0x04, 0x0a
        /*0082*/ 	.short	(.L_55 - .L_54)
	.align		4
.L_54:
        /*0084*/ 	.word	index@(.nv.constant0._Z9filterOptPfS_S_ii)
        /*0088*/ 	.short	0x0380
        /*008a*/ 	.short	0x0020


	//----- nvinfo : EIATTR_SW_WAR
	.align		4
.L_55:
        /*008c*/ 	.byte	0x04, 0x36
        /*008e*/ 	.short	(.L_57 - .L_56)
.L_56:
        /*0090*/ 	.word	0x00000008
.L_57:


//--------------------- .nv.info._Z9filterArrPfS_S_ii --------------------------
	.section	.nv.info._Z9filterArrPfS_S_ii,"",@"SHT_CUDA_INFO"
	.sectionflags	@""
	.align	4


	//----- nvinfo : EIATTR_CUDA_API_VERSION
	.align		4
        /*0000*/ 	.byte	0x04, 0x37
        /*0002*/ 	.short	(.L_59 - .L_58)
.L_58:
        /*0004*/ 	.word	0x00000082


	//----- nvinfo : EIATTR_KPARAM_INFO
	.align		4
.L_59:
        /*0008*/ 	.byte	0x04, 0x17
        /*000a*/ 	.short	(.L_61 - .L_60)
.L_60:
        /*000c*/ 	.word	0x00000000
        /*0010*/ 	.short	0x0004
        /*0012*/ 	.short	0x001c
        /*0014*/ 	.byte	0x00, 0xf0, 0x11, 0x00


	//----- nvinfo : EIATTR_KPARAM_INFO
	.align		4
.L_61:
        /*0018*/ 	.byte	0x04, 0x17
        /*001a*/ 	.short	(.L_63 - .L_62)
.L_62:
        /*001c*/ 	.word	0x00000000
        /*0020*/ 	.short	0x0003
        /*0022*/ 	.short	0x0018
        /*0024*/ 	.byte	0x00, 0xf0, 0x11, 0x00


	//----- nvinfo : EIATTR_KPARAM_INFO
	.align		4
.L_63:
        /*0028*/ 	.byte	0x04, 0x17
        /*002a*/ 	.short	(.L_65 - .L_64)
.L_64:
        /*002c*/ 	.word	0x00000000
        /*0030*/ 	.short	0x0002
        /*0032*/ 	.short	0x0010
        /*0034*/ 	.byte	0x00, 0xf5, 0x21, 0x00


	//----- nvinfo : EIATTR_KPARAM_INFO
	.align		4
.L_65:
        /*0038*/ 	.byte	0x04, 0x17
        /*003a*/ 	.short	(.L_67 - .L_66)
.L_66:
        /*003c*/ 	.word	0x00000000
        /*0040*/ 	.short	0x0001
        /*0042*/ 	.short	0x0008
        /*0044*/ 	.byte	0x00, 0xf5, 0x21, 0x00


	//----- nvinfo : EIATTR_KPARAM_INFO
	.align		4
.L_67:
        /*0048*/ 	.byte	0x04, 0x17
        /*004a*/ 	.short	(.L_69 - .L_68)
.L_68:
        /*004c*/ 	.word	0x00000000
        /*0050*/ 	.short	0x0000
        /*0052*/ 	.short	0x0000
        /*0054*/ 	.byte	0x00, 0xf5, 0x21, 0x00


	//----- nvinfo : EIATTR_SPARSE_MMA_MASK
	.align		4
.L_69:
        /*0058*/ 	.byte	0x03, 0x50
        /*005a*/ 	.short	0x0000


	//----- nvinfo : EIATTR_MAXREG_COUNT
	.align		4
        /*005c*/ 	.byte	0x03, 0x1b
        /*005e*/ 	.short	0x00ff


	//----- nvinfo : EIATTR_NUM_BARRIERS
	.align		4
        /*0060*/ 	.byte	0x02, 0x4c
        /*0062*/ 	.byte	0x01
	.zero		1


	//----- nvinfo : EIATTR_MERCURY_ISA_VERSION
	.align		4
        /*0064*/ 	.byte	0x03, 0x5f
        /*0066*/ 	.short	0x0101


	//----- nvinfo : EIATTR_VRC_CTA_INIT_COUNT
	.align		4
        /*0068*/ 	.byte	0x02, 0x4a
	.zero		1
	.zero		1


	//----- nvinfo : EIATTR_EXIT_INSTR_OFFSETS
	.align		4
        /*006c*/ 	.byte	0x04, 0x1c
        /*006e*/ 	.short	(.L_71 - .L_70)


	//   ....[0]....
.L_70:
        /*0070*/ 	.word	0x00000a60


	//----- nvinfo : EIATTR_CRS_STACK_SIZE
	.align		4
.L_71:
        /*0074*/ 	.byte	0x04, 0x1e
        /*0076*/ 	.short	(.L_73 - .L_72)
.L_72:
        /*0078*/ 	.word	0x00000000


	//----- nvinfo : EIATTR_CBANK_PARAM_SIZE
	.align		4
.L_73:
        /*007c*/ 	.byte	0x03, 0x19
        /*007e*/ 	.short	0x0020


	//----- nvinfo : EIATTR_PARAM_CBANK
	.align		4
        /*0080*/ 	.byte	0x04, 0x0a
        /*0082*/ 	.short	(.L_75 - .L_74)
	.align		4
.L_74:
        /*0084*/ 	.word	index@(.nv.constant0._Z9filterArrPfS_S_ii)
        /*0088*/ 	.short	0x0380
        /*008a*/ 	.short	0x0020


	//----- nvinfo : EIATTR_SW_WAR
	.align		4
.L_75:
        /*008c*/ 	.byte	0x04, 0x36
        /*008e*/ 	.short	(.L_77 - .L_76)
.L_76:
        /*0090*/ 	.word	0x00000008
.L_77:


//--------------------- .nv.callgraph             --------------------------
	.section	.nv.callgraph,"",@"SHT_CUDA_CALLGRAPH"
	.align	4
	.sectionentsize	8
	.align		4
        /*0000*/ 	.word	0x00000000
	.align		4
        /*0004*/ 	.word	0xffffffff
	.align		4
        /*0008*/ 	.word	0x00000000
	.align		4
        /*000c*/ 	.word	0xfffffffe
	.align		4
        /*0010*/ 	.word	0x00000000
	.align		4
        /*0014*/ 	.word	0xfffffffd
	.align		4
        /*0018*/ 	.word	0x00000000
	.align		4
        /*001c*/ 	.word	0xfffffffc


//--------------------- .text._Z12filterFullShPfS_S_ii --------------------------
	.section	.text._Z12filterFullShPfS_S_ii,"ax",@progbits
	.align	128
        .global         _Z12filterFullShPfS_S_ii
        .type           _Z12filterFullShPfS_S_ii,@function
        .size           _Z12filterFullShPfS_S_ii,(.L_x_29 - _Z12filterFullShPfS_S_ii)
        .other          _Z12filterFullShPfS_S_ii,@"STO_CUDA_ENTRY STV_DEFAULT"
_Z12filterFullShPfS_S_ii:
.text._Z12filterFullShPfS_S_ii:
[----:B------:R-:W-:Y:S01]  /*0000*/  LDC R1, c[0x0][0x37c] ;  /* 0x0000df00ff017b82 */ /* 0x000fe20000000800 */
[----:B------:R-:W0:Y:S07]  /*0010*/  S2R R7, SR_TID.X ;  /* 0x0000000000077919 */ /* 0x000e2e0000002100 */
[----:B------:R-:W0:Y:S01]  /*0020*/  S2UR UR4, SR_CTAID.X ;  /* 0x00000000000479c3 */ /* 0x000e220000002500 */
[----:B------:R-:W1:Y:S01]  /*0030*/  LDCU.64 UR6, c[0x0][0x358] ;  /* 0x00006b00ff0677ac */ /* 0x000e620008000a00 */
[----:B------:R-:W-:-:S06]  /*0040*/  HFMA2 R6, -RZ, RZ, 0, 0 ;  /* 0x00000000ff067431 */ /* 0x000fcc00000001ff */
[----:B------:R-:W0:Y:S02]  /*0050*/  LDC R0, c[0x0][0x360] ;  /* 0x0000d800ff007b82 */ /* 0x000e240000000800 */
[----:B0-----:R-:W-:-:S05]  /*0060*/  IMAD R0, R0, UR4, R7 ;  /* 0x0000000400007c24 */ /* 0x001fca000f8e0207 */
[----:B------:R-:W-:Y:S01]  /*0070*/  ISETP.GE.AND P0, PT, R0, RZ, PT ;  /* 0x000000ff0000720c */ /* 0x000fe20003f06270 */
[----:B------:R-:W0:-:S12]  /*0080*/  S2UR UR5, SR_CgaCtaId ;  /* 0x00000000000579c3 */ /* 0x000e180000008800 */
[----:B------:R-:W2:Y:S01]  /*0090*/  @P0 LDC.64 R2, c[0x0][0x380] ;  /* 0x0000e000ff020b82 */ /* 0x000ea20000000a00 */
[----:B------:R-:W-:Y:S01]  /*00a0*/  UMOV UR4, 0x400 ;  /* 0x0000040000047882 */ /* 0x000fe20000000000 */
[----:B------:R-:W-:Y:S01]  /*00b0*/  BSSY.RECONVERGENT B0, `(.L_x_0) ;  /* 0x0000014000007945 */ /* 0x000fe20003800200 */
[----:B0-----:R-:W-:Y:S01]  /*00c0*/  ULEA UR4, UR5, UR4, 0x18 ;  /* 0x0000000405047291 */ /* 0x001fe2000f8ec0ff */
[----:B--2---:R-:W-:-:S05]  /*00d0*/  @P0 IMAD.WIDE.U32 R2, R0, 0x4, R2 ;  /* 0x0000000400020825 */ /* 0x004fca00078e0002 */
[----:B-1----:R0:W5:Y:S01]  /*00e0*/  @P0 LDG.E R6, desc[UR6][R2.64] ;  /* 0x0000000602060981 */ /* 0x002162000c1e1900 */
[C---:B------:R-:W-:Y:S02]  /*00f0*/  ISETP.GT.U32.AND P0, PT, R7.reuse, 0x1, PT ;  /* 0x000000010700780c */ /* 0x040fe40003f04070 */
[----:B------:R-:W-:-:S11]  /*0100*/  LEA R7, R7, UR4, 0x2 ;  /* 0x0000000407077c11 */ /* 0x000fd6000f8e10ff */
[----:B0-----:R-:W-:Y:S05]  /*0110*/  @P0 BRA `(.L_x_1) ;  /* 0x0000000000340947 */ /* 0x001fea0003800000 */
[C---:B------:R-:W-:Y:S02]  /*0120*/  ISETP.GE.AND P0, PT, R0.reuse, 0x2, PT ;  /* 0x000000020000780c */ /* 0x040fe40003f06270 */
[----:B------:R-:W-:Y:S02]  /*0130*/  ISETP.GT.AND P1, PT, R0, 0x3fffdf, PT ;  /* 0x003fffdf0000780c */ /* 0x000fe40003f24270 */
[----:B------:R-:W-:Y:S02]  /*0140*/  MOV R8, RZ ;  /* 0x000000ff00087202 */ /* 0x000fe40000000f00 */
[----:B------:R-:W-:-:S07]  /*0150*/  MOV R10, RZ ;  /* 0x000000ff000a7202 */ /* 0x000fce0000000f00 */
[----:B------:R-:W0:Y:S01]  /*0160*/  @P0 LDC.64 R2, c[0x0][0x380] ;  /* 0x0000e000ff020b82 */ /* 0x000e220000000a00 */
[----:B------:R-:W-:-:S07]  /*0170*/  @P0 IADD3 R9, PT, PT, R0, -0x2, RZ ;  /* 0xfffffffe00090810 */ /* 0x000fce0007ffe0ff */
[----:B------:R-:W1:Y:S01]  /*0180*/  @!P1 LDC.64 R4, c[0x0][0x380] ;  /* 0x0000e000ff049b82 */ /* 0x000e620000000a00 */
[----:B0-----:R-:W-:-:S05]  /*0190*/  @P0 IMAD.WIDE.U32 R2, R9, 0x4, R2 ;  /* 0x0000000409020825 */ /* 0x001fca00078e0002 */
[----:B------:R-:W2:Y:S01]  /*01a0*/  @P0 LDG.E R8, desc[UR6][R2.64] ;  /* 0x0000000602080981 */ /* 0x000ea2000c1e1900 */
[----:B-1----:R-:W-:-:S05]  /*01b0*/  @!P1 IMAD.WIDE R4, R0, 0x4, R4 ;  /* 0x0000000400049825 */ /* 0x002fca00078e0204 */
[----:B------:R-:W3:Y:S04]  /*01c0*/  @!P1 LDG.E R10, desc[UR6][R4.64+0x80] ;  /* 0x00008006040a9981 */ /* 0x000ee8000c1e1900 */
[----:B--2---:R0:W-:Y:S04]  /*01d0*/  STS [R7], R8 ;  /* 0x0000000807007388 */ /* 0x0041e80000000800 */
[----:B---3--:R0:W-:Y:S02]  /*01e0*/  STS [R7+0x88], R10 ;  /* 0x0000880a07007388 */ /* 0x0081e40000000800 */
.L_x_1:
[----:B------:R-:W-:Y:S05]  /*01f0*/  BSYNC.RECONVERGENT B0 ;  /* 0x0000000000007941 */ /* 0x000fea0003800200 */
.L_x_0:
[----:B-----5:R-:W-:Y:S01]  /*0200*/  STS [R7+0x8], R6 ;  /* 0x0000080607007388 */ /* 0x020fe20000000800 */
[----:B------:R-:W1:Y:S08]  /*0210*/  LDC.64 R2, c[0x0][0x390] ;  /* 0x0000e400ff027b82 */ /* 0x000e700000000a00 */
[----:B------:R-:W-:Y:S01]  /*0220*/  BAR.SYNC.DEFER_BLOCKING 0x0 ;  /* 0x0000000000007b1d */ /* 0x000fe20000010000 */
[----:B-1----:R-:W-:-:S05]  /*0230*/  IMAD.WIDE R2, R0, 0x4, R2 ;  /* 0x0000000400027825 */ /* 0x002fca00078e0202 */
[----:B------:R-:W1:Y:S04]  /*0240*/  LDS R4, [R7] ;  /* 0x0000000007047984 */ /* 0x000e680000000800 */
[----:B------:R-:W2:Y:S04]  /*0250*/  LDS R5, [R7+0x4] ;  /* 0x0000040007057984 */ /* 0x000ea80000000800 */
[----:B------:R-:W3:Y:S04]  /*0260*/  LDS R9, [R7+0x8] ;  /* 0x0000080007097984 */ /* 0x000ee80000000800 */
[----:B------:R-:W4:Y:S04]  /*0270*/  LDS R11, [R7+0xc] ;  /* 0x00000c00070b7984 */ /* 0x000f280000000800 */
[----:B------:R-:W0:Y:S01]  /*0280*/  LDS R13, [R7+0x10] ;  /* 0x00001000070d7984 */ /* 0x000e220000000800 */
[----:B-1----:R-:W-:-:S04]  /*0290*/  FADD R4, RZ, R4 ;  /* 0x00000004ff047221 */ /* 0x002fc80000000000 */
[----:B--2---:R-:W-:-:S04]  /*02a0*/  FADD R4, R4, R5 ;  /* 0x0000000504047221 */ /* 0x004fc80000000000 */
[----:B---3--:R-:W-:-:S04]  /*02b0*/  FADD R4, R4, R9 ;  /* 0x0000000904047221 */ /* 0x008fc80000000000 */
[----:B----4-:R-:W-:-:S04]  /*02c0*/  FADD R4, R4, R11 ;  /* 0x0000000b04047221 */ /* 0x010fc80000000000 */
[----:B0-----:R-:W-:-:S05]  /*02d0*/  FADD R13, R4, R13 ;  /* 0x0000000d040d7221 */ /* 0x001fca0000000000 */
[----:B------:R-:W-:Y:S01]  /*02e0*/  STG.E desc[UR6][R2.64], R13 ;  /* 0x0000000d02007986 */ /* 0x000fe2000c101906 */
[----:B------:R-:W-:Y:S05]  /*02f0*/  EXIT ;  /* 0x000000000000794d */ /* 0x000fea0003800000 */
.L_x_2:
[----:B------:R-:W-:-:S00]  /*0300*/  BRA `(.L_x_2) ;  /* 0xfffffffc00fc7947 */ /* 0x000fc0000383ffff */
[----:B------:R-:W-:-:S00]  /*0310*/  NOP ;  /* 0x0000000000007918 */ /* 0x000fc00000000000 */
        /* <DEDUP_REMOVED lines=14> */
.L_x_29:


//--------------------- .text._Z9filterOptPfS_S_ii --------------------------
	.section	.text._Z9filterOptPfS_S_ii,"ax",@progbits
	.align	128
        .global         _Z9filterOptPfS_S_ii
        .type           _Z9filterOptPfS_S_ii,@function
        .size           _Z9filterOptPfS_S_ii,(.L_x_30 - _Z9filterOptPfS_S_ii)
        .other          _Z9filterOptPfS_S_ii,@"STO_CUDA_ENTRY STV_DEFAULT"
_Z9filterOptPfS_S_ii:
.text._Z9filterOptPfS_S_ii:
[----:B------:R-:W-:Y:S01]  /*0000*/  LDC R1, c[0x0][0x37c] ;  /* 0x0000df00ff017b82 */ /* 0x000fe20000000800 */
[----:B------:R-:W0:Y:S07]  /*0010*/  S2R R4, SR_TID.X ;  /* 0x0000000000047919 */ /* 0x000e2e0000002100 */
[----:B------:R-:W1:Y:S01]  /*0020*/  S2UR UR4, SR_CTAID.X ;  /* 0x00000000000479c3 */ /* 0x000e620000002500 */
[----:B------:R-:W1:Y:S01]  /*0030*/  LDCU UR5, c[0x0][0x360] ;  /* 0x00006c00ff0577ac */ /* 0x000e620008000800 */
[----:B------:R-:W2:Y:S06]  /*0040*/  LDCU.64 UR6, c[0x0][0x358] ;  /* 0x00006b00ff0677ac */ /* 0x000eac0008000a00 */
[----:B------:R-:W3:Y:S01]  /*0050*/  LDC.64 R2, c[0x0][0x380] ;  /* 0x0000e000ff027b82 */ /* 0x000ee20000000a00 */
[----:B------:R-:W4:Y:S01]  /*0060*/  S2R R13, SR_CgaCtaId ;  /* 0x00000000000d7919 */ /* 0x000f220000008800 */
[----:B------:R-:W-:-:S06]  /*0070*/  MOV R10, 0x400 ;  /* 0x00000400000a7802 */ /* 0x000fcc0000000f00 */
[----:B------:R-:W5:Y:S01]  /*0080*/  LDC R14, c[0x0][0x39c] ;  /* 0x0000e700ff0e7b82 */ /* 0x000f620000000800 */
[----:B-1----:R-:W-:Y:S01]  /*0090*/  UIMAD UR4, UR4, UR5, URZ ;  /* 0x00000005040472a4 */ /* 0x002fe2000f8e02ff */
[----:B0-----:R-:W-:-:S05]  /*00a0*/  ISETP.GT.U32.AND P0, PT, R4, 0x4, PT ;  /* 0x000000040400780c */ /* 0x001fca0003f04070 */
[----:B------:R-:W-:-:S04]  /*00b0*/  VIADD R0, R4, UR4 ;  /* 0x0000000404007c36 */ /* 0x000fc80008000000 */
[----:B---3--:R-:W-:-:S05]  /*00c0*/  IMAD.WIDE R2, R0, 0x4, R2 ;  /* 0x0000000400027825 */ /* 0x008fca00078e0202 */
[----:B--2---:R-:W2:Y:S01]  /*00d0*/  LDG.E R8, desc[UR6][R2.64] ;  /* 0x0000000602087981 */ /* 0x004ea2000c1e1900 */
[----:B------:R-:W0:Y:S02]  /*00e0*/  @!P0 LDC.64 R6, c[0x0][0x388] ;  /* 0x0000e200ff068b82 */ /* 0x000e240000000a00 */
[----:B0-----:R-:W-:-:S06]  /*00f0*/  @!P0 IMAD.WIDE.U32 R6, R4, 0x4, R6 ;  /* 0x0000000404068825 */ /* 0x001fcc00078e0006 */
[----:B------:R0:W3:Y:S01]  /*0100*/  @!P0 LDG.E R7, desc[UR6][R6.64] ;  /* 0x0000000606078981 */ /* 0x0000e2000c1e1900 */
[----:B------:R-:W-:Y:S01]  /*0110*/  VIADD R5, R10, 0x14 ;  /* 0x000000140a057836 */ /* 0x000fe20000000000 */
[----:B----4-:R-:W-:-:S04]  /*0120*/  @!P0 LEA R11, R13, R10, 0x18 ;  /* 0x0000000a0d0b8211 */ /* 0x010fc800078ec0ff */
[----:B------:R-:W-:Y:S01]  /*0130*/  LEA R5, R13, R5, 0x18 ;  /* 0x000000050d057211 */ /* 0x000fe200078ec0ff */
[----:B------:R-:W-:-:S04]  /*0140*/  @!P0 IMAD R12, R4, 0x4, R11 ;  /* 0x00000004040c8824 */ /* 0x000fc800078e020b */
[----:B------:R-:W-:Y:S02]  /*0150*/  IMAD R9, R4, 0x4, R5 ;  /* 0x0000000404097824 */ /* 0x000fe400078e0205 */
[----:B0-----:R-:W-:-:S03]  /*0160*/  IMAD.MOV.U32 R6, RZ, RZ, RZ ;  /* 0x000000ffff067224 */ /* 0x001fc600078e00ff */
[----:B--2---:R0:W-:Y:S04]  /*0170*/  STS [R9], R8 ;  /* 0x0000000809007388 */ /* 0x0041e80000000800 */
[----:B---3--:R0:W-:Y:S01]  /*0180*/  @!P0 STS [R12], R7 ;  /* 0x000000070c008388 */ /* 0x0081e20000000800 */
[----:B------:R-:W-:Y:S01]  /*0190*/  BAR.SYNC.DEFER_BLOCKING 0x0 ;  /* 0x0000000000007b1d */ /* 0x000fe20000010000 */
[----:B-----5:R-:W-:-:S13]  /*01a0*/  ISETP.GE.AND P0, PT, R14, 0x1, PT ;  /* 0x000000010e00780c */ /* 0x020fda0003f06270 */
[----:B0-----:R-:W-:Y:S05]  /*01b0*/  @!P0 BRA `(.L_x_3) ;  /* 0x0000000400d48947 */ /* 0x001fea0003800000 */
[C---:B------:R-:W-:Y:S01]  /*01c0*/  ISETP.GE.U32.AND P0, PT, R14.reuse, 0x4, PT ;  /* 0x000000040e00780c */ /* 0x040fe20003f06070 */
[----:B------:R-:W-:Y:S01]  /*01d0*/  UIADD3 UR5, UPT, UPT, UR4, UR5, URZ ;  /* 0x0000000504057290 */ /* 0x000fe2000fffe0ff */
[C---:B------:R-:W-:Y:S01]  /*01e0*/  LEA.HI R11, R14.reuse, R14, RZ, 0x1 ;  /* 0x0000000e0e0b7211 */ /* 0x040fe200078f08ff */
[----:B------:R-:W-:Y:S01]  /*01f0*/  IMAD.MOV.U32 R6, RZ, RZ, RZ ;  /* 0x000000ffff067224 */ /* 0x000fe200078e00ff */
[----:B------:R-:W-:Y:S01]  /*0200*/  LOP3.LUT R7, R14, 0x3, RZ, 0xc0, !PT ;  /* 0x000000030e077812 */ /* 0x000fe200078ec0ff */
[----:B------:R-:W-:Y:S01]  /*0210*/  IMAD.MOV.U32 R9, RZ, RZ, RZ ;  /* 0x000000ffff097224 */ /* 0x000fe200078e00ff */
[----:B------:R-:W-:-:S07]  /*0220*/  SHF.R.S32.HI R11, RZ, 0x1, R11 ;  /* 0x00000001ff0b7819 */ /* 0x000fce000001140b */
[----:B------:R-:W-:Y:S05]  /*0230*/  @!P0 BRA `(.L_x_4) ;  /* 0x0000000400308947 */ /* 0x000fea0003800000 */
[----:B------:R-:W-:Y:S01]  /*0240*/  HFMA2 R6, -RZ, RZ, 0, 0 ;  /* 0x00000000ff067431 */ /* 0x000fe200000001ff */
[----:B------:R-:W-:Y:S01]  /*0250*/  LEA R8, R13, R10, 0x18 ;  /* 0x0000000a0d087211 */ /* 0x000fe200078ec0ff */
[--C-:B------:R-:W-:Y:S01]  /*0260*/  IMAD.IADD R10, R0, 0x1, -R11.reuse ;  /* 0x00000001000a7824 */ /* 0x100fe200078e0a0b */
[----:B------:R-:W-:Y:S01]  /*0270*/  LOP3.LUT R9, R14, 0x7ffffffc, RZ, 0xc0, !PT ;  /* 0x7ffffffc0e097812 */ /* 0x000fe200078ec0ff */
[----:B------:R-:W-:Y:S01]  /*0280*/  IMAD.IADD R12, R4, 0x1, -R11 ;  /* 0x00000001040c7824 */ /* 0x000fe200078e0a0b */
[----:B------:R-:W0:Y:S01]  /*0290*/  LDCU UR8, c[0x0][0x398] ;  /* 0x00007300ff0877ac */ /* 0x000e220008000800 */
[----:B------:R-:W-:-:S07]  /*02a0*/  IMAD.MOV.U32 R13, RZ, RZ, RZ ;  /* 0x000000ffff0d7224 */ /* 0x000fce00078e00ff */
.L_x_16:
[--C-:B------:R-:W-:Y:S01]  /*02b0*/  IMAD.IADD R15, R10, 0x1, R13.reuse ;  /* 0x000000010a0f7824 */ /* 0x100fe200078e020d */
[----:B------:R-:W-:Y:S01]  /*02c0*/  BSSY.RECONVERGENT B0, `(.L_x_5) ;  /* 0x0000015000007945 */ /* 0x000fe20003800200 */
[----:B------:R-:W-:Y:S02]  /*02d0*/  IMAD.IADD R16, R12, 0x1, R13 ;  /* 0x000000010c107824 */ /* 0x000fe400078e020d */
[C---:B------:R-:W-:Y:S01]  /*02e0*/  VIADD R20, R15.reuse, 0x1 ;  /* 0x000000010f147836 */ /* 0x040fe20000000000 */
[----:B0-----:R-:W-:Y:S01]  /*02f0*/  ISETP.GE.AND P0, PT, R15, UR8, PT ;  /* 0x000000080f007c0c */ /* 0x001fe2000bf06270 */
[C---:B------:R-:W-:Y:S01]  /*0300*/  IMAD R14, R13.reuse, 0x4, R8 ;  /* 0x000000040d0e7824 */ /* 0x040fe200078e0208 */
[----:B------:R-:W-:Y:S01]  /*0310*/  LEA R16, R16, R5, 0x2 ;  /* 0x0000000510107211 */ /* 0x000fe200078e10ff */
[----:B------:R-:W-:Y:S01]  /*0320*/  VIADD R13, R13, 0x4 ;  /* 0x000000040d0d7836 */ /* 0x000fe20000000000 */
[----:B------:R-:W-:Y:S02]  /*0330*/  ISETP.LT.OR P0, PT, R15, RZ, P0 ;  /* 0x000000ff0f00720c */ /* 0x000fe40000701670 */
[----:B------:R-:W-:-:S02]  /*0340*/  ISETP.GE.AND P1, PT, R20, UR8, PT ;  /* 0x0000000814007c0c */ /* 0x000fc4000bf26270 */
[----:B------:R-:W-:Y:S02]  /*0350*/  ISETP.NE.AND P2, PT, R13, R9, PT ;  /* 0x000000090d00720c */ /* 0x000fe40003f45270 */
[----:B------:R-:W-:-:S07]  /*0360*/  ISETP.LT.OR P1, PT, R20, RZ, P1 ;  /* 0x000000ff1400720c */ /* 0x000fce0000f21670 */
[----:B------:R-:W-:Y:S06]  /*0370*/  @P0 BRA `(.L_x_6) ;  /* 0x0000000000240947 */ /* 0x000fec0003800000 */
[----:B------:R-:W-:-:S04]  /*0380*/  ISETP.GE.AND P0, PT, R15, UR5, PT ;  /* 0x000000050f007c0c */ /* 0x000fc8000bf06270 */
[----:B------:R-:W-:-:S13]  /*0390*/  ISETP.LT.OR P0, PT, R15, UR4, P0 ;  /* 0x000000040f007c0c */ /* 0x000fda0008701670 */
[----:B------:R-:W-:Y:S04]  /*03a0*/  @!P0 LDS R17, [R16] ;  /* 0x0000000010118984 */ /* 0x000fe80000000800 */
[----:B------:R-:W0:Y:S02]  /*03b0*/  @!P0 LDS R18, [R14] ;  /* 0x000000000e128984 */ /* 0x000e240000000800 */
[----:B0-----:R-:W-:Y:S01]  /*03c0*/  @!P0 FFMA R6, R17, R18, R6 ;  /* 0x0000001211068223 */ /* 0x001fe20000000006 */
[----:B------:R-:W-:Y:S06]  /*03d0*/  @!P0 BRA `(.L_x_6) ;  /* 0x00000000000c8947 */ /* 0x000fec0003800000 */
[----:B------:R-:W2:Y:S04]  /*03e0*/  LDG.E R17, desc[UR6][R2.64] ;  /* 0x0000000602117981 */ /* 0x000ea8000c1e1900 */
[----:B------:R-:W2:Y:S02]  /*03f0*/  LDS R19, [R14] ;  /* 0x000000000e137984 */ /* 0x000ea40000000800 */
[----:B--2---:R-:W-:-:S07]  /*0400*/  FFMA R6, R19, R17, R6 ;  /* 0x0000001113067223 */ /* 0x004fce0000000006 */
.L_x_6:
[----:B------:R-:W-:Y:S05]  /*0410*/  BSYNC.RECONVERGENT B0 ;  /* 0x0000000000007941 */ /* 0x000fea0003800200 */
.L_x_5:
[----:B------:R-:W-:Y:S04]  /*0420*/  BSSY.RECONVERGENT B0, `(.L_x_7) ;  /* 0x000000c000007945 */ /* 0x000fe80003800200 */
[----:B------:R-:W-:Y:S05]  /*0430*/  @P1 BRA `(.L_x_8) ;  /* 0x0000000000281947 */ /* 0x000fea0003800000 */
[C---:B------:R-:W-:Y:S02]  /*0440*/  ISETP.GE.AND P0, PT, R20.reuse, UR5, PT ;  /* 0x0000000514007c0c */ /* 0x040fe4000bf06270 */
[----:B------:R-:W-:-:S13]  /*0450*/  ISETP.GE.AND P1, PT, R20, UR4, PT ;  /* 0x0000000414007c0c */ /* 0x000fda000bf26270 */
[----:B------:R-:W-:Y:S05]  /*0460*/  @!P0 BRA P1, `(.L_x_9) ;  /* 0x0000000000108947 */ /* 0x000fea0000800000 */
[----:B------:R-:W2:Y:S04]  /*0470*/  LDG.E R19, desc[UR6][R2.64] ;  /* 0x0000000602137981 */ /* 0x000ea8000c1e1900 */
[----:B------:R-:W2:Y:S02]  /*0480*/  LDS R17, [R14+0x4] ;  /* 0x000004000e117984 */ /* 0x000ea40000000800 */
[----:B--2---:R-:W-:Y:S01]  /*0490*/  FFMA R6, R19, R17, R6 ;  /* 0x0000001113067223 */ /* 0x004fe20000000006 */
[----:B------:R-:W-:Y:S06]  /*04a0*/  BRA `(.L_x_8) ;  /* 0x00000000000c7947 */ /* 0x000fec0003800000 */
.L_x_9:
[----:B------:R-:W-:Y:S04]  /*04b0*/  LDS R17, [R16+0x4] ;  /* 0x0000040010117984 */ /* 0x000fe80000000800 */
[----:B------:R-:W0:Y:S02]  /*04c0*/  LDS R18, [R14+0x4] ;  /* 0x000004000e127984 */ /* 0x000e240000000800 */
[----:B0-----:R-:W-:-:S07]  /*04d0*/  FFMA R6, R17, R18, R6 ;  /* 0x0000001211067223 */ /* 0x001fce0000000006 */
.L_x_8:
[----:B------:R-:W-:Y:S05]  /*04e0*/  BSYNC.RECONVERGENT B0 ;  /* 0x0000000000007941 */ /* 0x000fea0003800200 */
.L_x_7:
[----:B------:R-:W-:Y:S01]  /*04f0*/  VIADD R17, R15, 0x2 ;  /* 0x000000020f117836 */ /* 0x000fe20000000000 */
[----:B------:R-:W-:Y:S04]  /*0500*/  BSSY.RECONVERGENT B0, `(.L_x_10) ;  /* 0x000000e000007945 */ /* 0x000fe80003800200 */
[----:B------:R-:W-:-:S04]  /*0510*/  ISETP.GE.AND P0, PT, R17, UR8, PT ;  /* 0x0000000811007c0c */ /* 0x000fc8000bf06270 */
[----:B------:R-:W-:-:S13]  /*0520*/  ISETP.LT.OR P0, PT, R17, RZ, P0 ;  /* 0x000000ff1100720c */ /* 0x000fda0000701670 */
        /* <DEDUP_REMOVED lines=8> */
.L_x_12:
[----:B------:R-:W-:Y:S04]  /*05b0*/  LDS R17, [R16+0x8] ;  /* 0x0000080010117984 */ /* 0x000fe80000000800 */
[----:B------:R-:W0:Y:S02]  /*05c0*/  LDS R18, [R14+0x8] ;  /* 0x000008000e127984 */ /* 0x000e240000000800 */
[----:B0-----:R-:W-:-:S07]  /*05d0*/  FFMA R6, R17, R18, R6 ;  /* 0x0000001211067223 */ /* 0x001fce0000000006 */
.L_x_11:
[----:B------:R-:W-:Y:S05]  /*05e0*/  BSYNC.RECONVERGENT B0 ;  /* 0x0000000000007941 */ /* 0x000fea0003800200 */
.L_x_10:
        /* <DEDUP_REMOVED lines=12> */
.L_x_15:
[----:B------:R-:W-:Y:S04]  /*06b0*/  LDS R15, [R16+0xc] ;  /* 0x00000c00100f7984 */ /* 0x000fe80000000800 */
[----:B------:R-:W0:Y:S02]  /*06c0*/  LDS R14, [R14+0xc] ;  /* 0x00000c000e0e7984 */ /* 0x000e240000000800 */
[----:B0-----:R-:W-:-:S07]  /*06d0*/  FFMA R6, R15, R14, R6 ;  /* 0x0000000e0f067223 */ /* 0x001fce0000000006 */
.L_x_14:
[----:B------:R-:W-:Y:S05]  /*06e0*/  BSYNC.RECONVERGENT B0 ;  /* 0x0000000000007941 */ /* 0x000fea0003800200 */
.L_x_13:
[----:B------:R-:W-:Y:S05]  /*06f0*/  @P2 BRA `(.L_x_16) ;  /* 0xfffffff800ec2947 */ /* 0x000fea000383ffff */
.L_x_4:
[----:B------:R-:W-:-:S13]  /*0700*/  ISETP.NE.AND P0, PT, R7, RZ, PT ;  /* 0x000000ff0700720c */ /* 0x000fda0003f05270 */
[----:B------:R-:W-:Y:S05]  /*0710*/  @!P0 BRA `(.L_x_3) ;  /* 0x00000000007c8947 */ /* 0x000fea0003800000 */
[----:B------:R-:W0:Y:S01]  /*0720*/  S2R R13, SR_CgaCtaId ;  /* 0x00000000000d7919 */ /* 0x000e220000008800 */
[----:B------:R-:W-:Y:S01]  /*0730*/  MOV R8, 0x400 ;  /* 0x0000040000087802 */ /* 0x000fe20000000f00 */
[----:B------:R-:W-:Y:S01]  /*0740*/  IMAD.IADD R4, R4, 0x1, R9 ;  /* 0x0000000104047824 */ /* 0x000fe200078e0209 */
[----:B------:R-:W-:Y:S01]  /*0750*/  IADD3 R7, PT, PT, -R7, RZ, RZ ;  /* 0x000000ff07077210 */ /* 0x000fe20007ffe1ff */
[----:B------:R-:W1:Y:S01]  /*0760*/  LDCU UR8, c[0x0][0x398] ;  /* 0x00007300ff0877ac */ /* 0x000e620008000800 */
[----:B0-----:R-:W-:Y:S01]  /*0770*/  LEA R10, R13, R8, 0x18 ;  /* 0x000000080d0a7211 */ /* 0x001fe200078ec0ff */
[----:B------:R-:W-:Y:S01]  /*0780*/  IMAD.IADD R8, R4, 0x1, -R11 ;  /* 0x0000000104087824 */ /* 0x000fe200078e0a0b */
[----:B------:R-:W-:-:S03]  /*0790*/  IADD3 R4, PT, PT, -R11, UR4, R4 ;  /* 0x000000040b047c10 */ /* 0x000fc6000fffe104 */
[----:B------:R-:W-:Y:S02]  /*07a0*/  IMAD R9, R9, 0x4, R10 ;  /* 0x0000000409097824 */ /* 0x000fe400078e020a */
[----:B-1----:R-:W-:-:S07]  /*07b0*/  IMAD R5, R8, 0x4, R5 ;  /* 0x0000000408057824 */ /* 0x002fce00078e0205 */
.L_x_20:
[C---:B------:R-:W-:Y:S01]  /*07c0*/  ISETP.GE.AND P0, PT, R4.reuse, UR8, PT ;  /* 0x0000000804007c0c */ /* 0x040fe2000bf06270 */
[----:B------:R-:W-:Y:S01]  /*07d0*/  VIADD R7, R7, 0x1 ;  /* 0x0000000107077836 */ /* 0x000fe20000000000 */
[----:B------:R-:W-:Y:S02]  /*07e0*/  BSSY.RECONVERGENT B0, `(.L_x_17) ;  /* 0x000000e000007945 */ /* 0x000fe40003800200 */
[----:B------:R-:W-:Y:S02]  /*07f0*/  ISETP.LT.OR P0, PT, R4, RZ, P0 ;  /* 0x000000ff0400720c */ /* 0x000fe40000701670 */
[----:B------:R-:W-:-:S11]  /*0800*/  ISETP.NE.AND P1, PT, R7, RZ, PT ;  /* 0x000000ff0700720c */ /* 0x000fd60003f25270 */
[----:B------:R-:W-:Y:S05]  /*0810*/  @P0 BRA `(.L_x_18) ;  /* 0x0000000000280947 */ /* 0x000fea0003800000 */
[C---:B------:R-:W-:Y:S02]  /*0820*/  ISETP.GE.AND P0, PT, R4.reuse, UR5, PT ;  /* 0x0000000504007c0c */ /* 0x040fe4000bf06270 */
[----:B------:R-:W-:-:S13]  /*0830*/  ISETP.GE.AND P2, PT, R4, UR4, PT ;  /* 0x0000000404007c0c */ /* 0x000fda000bf46270 */
[----:B------:R-:W-:Y:S05]  /*0840*/  @!P0 BRA P2, `(.L_x_19) ;  /* 0x0000000000108947 */ /* 0x000fea0001000000 */
[----:B------:R-:W2:Y:S04]  /*0850*/  LDG.E R11, desc[UR6][R2.64] ;  /* 0x00000006020b7981 */ /* 0x000ea8000c1e1900 */
[----:B------:R-:W2:Y:S02]  /*0860*/  LDS R8, [R9] ;  /* 0x0000000009087984 */ /* 0x000ea40000000800 */
[----:B--2---:R-:W-:Y:S01]  /*0870*/  FFMA R6, R11, R8, R6 ;  /* 0x000000080b067223 */ /* 0x004fe20000000006 */
[----:B------:R-:W-:Y:S06]  /*0880*/  BRA `(.L_x_18) ;  /* 0x00000000000c7947 */ /* 0x000fec0003800000 */
.L_x_19:
[----:B------:R-:W-:Y:S04]  /*0890*/  LDS R11, [R5] ;  /* 0x00000000050b7984 */ /* 0x000fe80000000800 */
[----:B------:R-:W0:Y:S02]  /*08a0*/  LDS R13, [R9] ;  /* 0x00000000090d7984 */ /* 0x000e240000000800 */
[----:B0-----:R-:W-:-:S07]  /*08b0*/  FFMA R6, R13, R11, R6 ;  /* 0x0000000b0d067223 */ /* 0x001fce0000000006 */
.L_x_18:
[----:B------:R-:W-:Y:S05]  /*08c0*/  BSYNC.RECONVERGENT B0 ;  /* 0x0000000000007941 */ /* 0x000fea0003800200 */
.L_x_17:
[----:B------:R-:W-:Y:S02]  /*08d0*/  VIADD R9, R9, 0x4 ;  /* 0x0000000409097836 */ /* 0x000fe40000000000 */
[----:B------:R-:W-:Y:S02]  /*08e0*/  VIADD R5, R5, 0x4 ;  /* 0x0000000405057836 */ /* 0x000fe40000000000 */
[----:B------:R-:W-:Y:S01]  /*08f0*/  VIADD R4, R4, 0x1 ;  /* 0x0000000104047836 */ /* 0x000fe20000000000 */
[----:B------:R-:W-:Y:S06]  /*0900*/  @P1 BRA `(.L_x_20) ;  /* 0xfffffffc00ac1947 */ /* 0x000fec000383ffff */
.L_x_3:
[----:B------:R-:W0:Y:S02]  /*0910*/  LDC.64 R2, c[0x0][0x390] ;  /* 0x0000e400ff027b82 */ /* 0x000e240000000a00 */
[----:B0-----:R-:W-:-:S05]  /*0920*/  IMAD.WIDE R2, R0, 0x4, R2 ;  /* 0x0000000400027825 */ /* 0x001fca00078e0202 */
[----:B------:R-:W-:Y:S01]  /*0930*/  STG.E desc[UR6][R2.64], R6 ;  /* 0x0000000602007986 */ /* 0x000fe2000c101906 */
[----:B------:R-:W-:Y:S05]  /*0940*/  EXIT ;  /* 0x000000000000794d */ /* 0x000fea0003800000 */
.L_x_21:
        /* <DEDUP_REMOVED lines=11> */
.L_x_30:


//--------------------- .text._Z9filterArrPfS_S_ii --------------------------
	.section	.text._Z9filterArrPfS_S_ii,"ax",@progbits
	.align	128
        .global         _Z9filterArrPfS_S_ii
        .type           _Z9filterArrPfS_S_ii,@function
        .size           _Z9filterArrPfS_S_ii,(.L_x_31 - _Z9filterArrPfS_S_ii)
        .other          _Z9filterArrPfS_S_ii,@"STO_CUDA_ENTRY STV_DEFAULT"
_Z9filterArrPfS_S_ii:
.text._Z9filterArrPfS_S_ii:
[----:B------:R-:W-:Y:S01]  /*0000*/  LDC R1, c[0x0][0x37c] ;  /* 0x0000df00ff017b82 */ /* 0x000fe20000000800 */
[----:B------:R-:W0:Y:S07]  /*0010*/  S2R R3, SR_TID.X ;  /* 0x0000000000037919 */ /* 0x000e2e0000002100 */
[----:B------:R-:W0:Y:S01]  /*0020*/  S2UR UR4, SR_CTAID.X ;  /* 0x00000000000479c3 */ /* 0x000e220000002500 */
[----:B------:R-:W1:Y:S01]  /*0030*/  LDCU.64 UR10, c[0x0][0x358] ;  /* 0x00006b00ff0a77ac */ /* 0x000e620008000a00 */
[----:B------:R-:W2:Y:S06]  /*0040*/  LDCU UR6, c[0x0][0x39c] ;  /* 0x00007380ff0677ac */ /* 0x000eac0008000800 */
[----:B------:R-:W0:Y:S02]  /*0050*/  LDC R0, c[0x0][0x360] ;  /* 0x0000d800ff007b82 */ /* 0x000e240000000800 */
[----:B0-----:R-:W-:-:S05]  /*0060*/  IMAD R0, R0, UR4, R3 ;  /* 0x0000000400007c24 */ /* 0x001fca000f8e0203 */
[----:B------:R-:W-:-:S13]  /*0070*/  ISETP.GT.AND P0, PT, R0, 0x4, PT ;  /* 0x000000040000780c */ /* 0x000fda0003f04270 */
[----:B------:R-:W0:Y:S02]  /*0080*/  @!P0 LDC.64 R2, c[0x0][0x388] ;  /* 0x0000e200ff028b82 */ /* 0x000e240000000a00 */
[----:B0-----:R-:W-:-:S06]  /*0090*/  @!P0 IMAD.WIDE R2, R0, 0x4, R2 ;  /* 0x0000000400028825 */ /* 0x001fcc00078e0202 */
[----:B-1----:R-:W3:Y:S01]  /*00a0*/  @!P0 LDG.E R2, desc[UR10][R2.64] ;  /* 0x0000000a02028981 */ /* 0x002ee2000c1e1900 */
[----:B------:R-:W-:Y:S01]  /*00b0*/  @!P0 MOV R4, 0x400 ;  /* 0x0000040000048802 */ /* 0x000fe20000000f00 */
[----:B--2---:R-:W-:Y:S01]  /*00c0*/  UISETP.GE.AND UP0, UPT, UR6, 0x1, UPT ;  /* 0x000000010600788c */ /* 0x004fe2000bf06270 */
[----:B------:R-:W0:Y:S02]  /*00d0*/  @!P0 S2R R5, SR_CgaCtaId ;  /* 0x0000000000058919 */ /* 0x000e240000008800 */
[----:B0-----:R-:W-:Y:S01]  /*00e0*/  @!P0 LEA R5, R5, R4, 0x18 ;  /* 0x0000000405058211 */ /* 0x001fe200078ec0ff */
[----:B------:R-:W-:-:S04]  /*00f0*/  IMAD.MOV.U32 R4, RZ, RZ, RZ ;  /* 0x000000ffff047224 */ /* 0x000fc800078e00ff */
[----:B------:R-:W-:-:S05]  /*0100*/  @!P0 IMAD R5, R0, 0x4, R5 ;  /* 0x0000000400058824 */ /* 0x000fca00078e0205 */
[----:B---3--:R0:W-:Y:S01]  /*0110*/  @!P0 STS [R5], R2 ;  /* 0x0000000205008388 */ /* 0x0081e20000000800 */
[----:B------:R-:W-:Y:S06]  /*0120*/  BAR.SYNC.DEFER_BLOCKING 0x0 ;  /* 0x0000000000007b1d */ /* 0x000fec0000010000 */
[----:B------:R-:W-:Y:S05]  /*0130*/  BRA.U !UP0, `(.L_x_22) ;  /* 0x00000009083c7547 */ /* 0x000fea000b800000 */
[----:B0-----:R-:W0:Y:S01]  /*0140*/  LDC.64 R2, c[0x0][0x380] ;  /* 0x0000e000ff027b82 */ /* 0x001e220000000a00 */
[----:B------:R-:W-:Y:S01]  /*0150*/  UISETP.GE.U32.AND UP1, UPT, UR6, 0x8, UPT ;  /* 0x000000080600788c */ /* 0x000fe2000bf26070 */
[----:B------:R-:W-:Y:S01]  /*0160*/  IMAD.MOV.U32 R4, RZ, RZ, RZ ;  /* 0x000000ffff047224 */ /* 0x000fe200078e00ff */
[----:B------:R-:W-:Y:S02]  /*0170*/  ULEA.HI UR4, UR6, UR6, URZ, 0x1 ;  /* 0x0000000606047291 */ /* 0x000fe4000f8f08ff */
[----:B------:R-:W-:Y:S02]  /*0180*/  ULOP3.LUT UR8, UR6, 0x7, URZ, 0xc0, !UPT ;  /* 0x0000000706087892 */ /* 0x000fe4000f8ec0ff */
[----:B------:R-:W-:Y:S02]  /*0190*/  USHF.R.S32.HI UR5, URZ, 0x1, UR4 ;  /* 0x00000001ff057899 */ /* 0x000fe40008011404 */
[----:B------:R-:W-:Y:S01]  /*01a0*/  UISETP.NE.AND UP0, UPT, UR8, URZ, UPT ;  /* 0x000000ff0800728c */ /* 0x000fe2000bf05270 */
[----:B------:R-:W-:-:S03]  /*01b0*/  UMOV UR4, URZ ;  /* 0x000000ff00047c82 */ /* 0x000fc60008000000 */
[C---:B------:R-:W-:Y:S02]  /*01c0*/  VIADD R5, R0.reuse, -UR5 ;  /* 0x8000000500057c36 */ /* 0x040fe40008000000 */
[----:B0-----:R-:W-:Y:S01]  /*01d0*/  IMAD.WIDE R2, R0, 0x4, R2 ;  /* 0x0000000400027825 */ /* 0x001fe200078e0202 */
[----:B------:R-:W-:Y:S06]  /*01e0*/  BRA.U !UP1, `(.L_x_23) ;  /* 0x0000000109ec7547 */ /* 0x000fec000b800000 */
[----:B------:R-:W0:Y:S01]  /*01f0*/  S2UR UR7, SR_CgaCtaId ;  /* 0x00000000000779c3 */ /* 0x000e220000008800 */
[----:B------:R-:W-:Y:S01]  /*0200*/  UMOV UR5, 0x400 ;  /* 0x0000040000057882 */ /* 0x000fe20000000000 */
[----:B------:R-:W-:Y:S01]  /*0210*/  IMAD.MOV.U32 R4, RZ, RZ, RZ ;  /* 0x000000ffff047224 */ /* 0x000fe200078e00ff */
[----:B------:R-:W1:Y:S01]  /*0220*/  LDCU UR9, c[0x0][0x398] ;  /* 0x00007300ff0977ac */ /* 0x000e620008000800 */
[----:B------:R-:W-:Y:S02]  /*0230*/  ULOP3.LUT UR4, UR6, 0x7ffffff8, URZ, 0xc0, !UPT ;  /* 0x7ffffff806047892 */ /* 0x000fe4000f8ec0ff */
[----:B0-----:R-:W-:-:S03]  /*0240*/  ULEA UR7, UR7, UR5, 0x18 ;  /* 0x0000000507077291 */ /* 0x001fc6000f8ec0ff */
[----:B-1----:R-:W-:-:S09]  /*0250*/  UMOV UR5, URZ ;  /* 0x000000ff00057c82 */ /* 0x002fd20008000000 */
.L_x_24:
[----:B------:R-:W-:-:S05]  /*0260*/  VIADD R11, R5, UR5 ;  /* 0x00000005050b7c36 */ /* 0x000fca0008000000 */
[----:B------:R-:W-:-:S04]  /*0270*/  ISETP.GE.AND P1, PT, R11, UR9, PT ;  /* 0x000000090b007c0c */ /* 0x000fc8000bf26270 */
[----:B------:R-:W-:-:S13]  /*0280*/  ISETP.LT.OR P1, PT, R11, RZ, P1 ;  /* 0x000000ff0b00720c */ /* 0x000fda0000f21670 */
[----:B------:R-:W2:Y:S01]  /*0290*/  @!P1 LDG.E R7, desc[UR10][R2.64] ;  /* 0x0000000a02079981 */ /* 0x000ea2000c1e1900 */
[----:B------:R-:W-:Y:S01]  /*02a0*/  ULEA UR6, UR5, UR7, 0x2 ;  /* 0x0000000705067291 */ /* 0x000fe2000f8e10ff */
[C---:B------:R-:W-:Y:S02]  /*02b0*/  VIADD R8, R11.reuse, 0x1 ;  /* 0x000000010b087836 */ /* 0x040fe40000000000 */
[C---:B------:R-:W-:Y:S02]  /*02c0*/  VIADD R9, R11.reuse, 0x2 ;  /* 0x000000020b097836 */ /* 0x040fe40000000000 */
[----:B------:R-:W-:Y:S01]  /*02d0*/  VIADD R10, R11, 0x3 ;  /* 0x000000030b0a7836 */ /* 0x000fe20000000000 */
[C---:B------:R-:W-:Y:S02]  /*02e0*/  ISETP.GE.AND P0, PT, R8.reuse, UR9, PT ;  /* 0x0000000908007c0c */ /* 0x040fe4000bf06270 */
[----:B------:R-:W-:Y:S01]  /*02f0*/  ISETP.GE.AND P2, PT, R9, UR9, PT ;  /* 0x0000000909007c0c */ /* 0x000fe2000bf46270 */
[----:B------:R-:W2:Y:S01]  /*0300*/  @!P1 LDS R6, [UR6] ;  /* 0x00000006ff069984 */ /* 0x000ea20008000800 */
[----:B------:R-:W-:Y:S01]  /*0310*/  ISETP.LT.OR P0, PT, R8, RZ, P0 ;  /* 0x000000ff0800720c */ /* 0x000fe20000701670 */
[----:B------:R-:W-:Y:S01]  /*0320*/  VIADD R8, R11, 0x4 ;  /* 0x000000040b087836 */ /* 0x000fe20000000000 */
[----:B------:R-:W-:-:S02]  /*0330*/  ISETP.GE.AND P3, PT, R10, UR9, PT ;  /* 0x000000090a007c0c */ /* 0x000fc4000bf66270 */
[----:B------:R-:W-:Y:S02]  /*0340*/  ISETP.LT.OR P2, PT, R9, RZ, P2 ;  /* 0x000000ff0900720c */ /* 0x000fe40001741670 */
[----:B------:R-:W-:Y:S01]  /*0350*/  ISETP.LT.OR P3, PT, R10, RZ, P3 ;  /* 0x000000ff0a00720c */ /* 0x000fe20001f61670 */
[C---:B------:R-:W-:Y:S01]  /*0360*/  VIADD R10, R11.reuse, 0x6 ;  /* 0x000000060b0a7836 */ /* 0x040fe20000000000 */
[----:B------:R-:W-:Y:S02]  /*0370*/  IADD3 R9, PT, PT, R11, 0x5, RZ ;  /* 0x000000050b097810 */ /* 0x000fe40007ffe0ff */
[C---:B------:R-:W-:Y:S02]  /*0380*/  ISETP.GE.AND P4, PT, R8.reuse, UR9, PT ;  /* 0x0000000908007c0c */ /* 0x040fe4000bf86270 */
[----:B------:R-:W-:Y:S01]  /*0390*/  ISETP.GE.AND P6, PT, R9, UR9, PT ;  /* 0x0000000909007c0c */ /* 0x000fe2000bfc6270 */
[----:B------:R-:W3:Y:S01]  /*03a0*/  @!P0 LDG.E R21, desc[UR10][R2.64] ;  /* 0x0000000a02158981 */ /* 0x000ee2000c1e1900 */
[----:B------:R-:W-:Y:S01]  /*03b0*/  ISETP.LT.OR P4, PT, R8, RZ, P4 ;  /* 0x000000ff0800720c */ /* 0x000fe20002781670 */
[----:B------:R-:W-:Y:S01]  /*03c0*/  VIADD R8, R11, 0x7 ;  /* 0x000000070b087836 */ /* 0x000fe20000000000 */
[----:B------:R-:W-:Y:S01]  /*03d0*/  ISETP.GE.AND P5, PT, R10, UR9, PT ;  /* 0x000000090a007c0c */ /* 0x000fe2000bfa6270 */
[----:B------:R-:W4:Y:S01]  /*03e0*/  @!P2 LDG.E R23, desc[UR10][R2.64] ;  /* 0x0000000a0217a981 */ /* 0x000f22000c1e1900 */
[----:B------:R-:W-:-:S02]  /*03f0*/  ISETP.LT.OR P6, PT, R9, RZ, P6 ;  /* 0x000000ff0900720c */ /* 0x000fc400037c1670 */
[----:B------:R-:W-:Y:S01]  /*0400*/  ISETP.LT.OR P5, PT, R10, RZ, P5 ;  /* 0x000000ff0a00720c */ /* 0x000fe20002fa1670 */
[----:B------:R-:W5:Y:S04]  /*0410*/  @!P3 LDG.E R25, desc[UR10][R2.64] ;  /* 0x0000000a0219b981 */ /* 0x000f68000c1e1900 */
[----:B------:R-:W3:Y:S04]  /*0420*/  @!P0 LDS R9, [UR6+0x4] ;  /* 0x00000406ff098984 */ /* 0x000ee80008000800 */
[----:B------:R-:W5:Y:S04]  /*0430*/  @!P4 LDG.E R27, desc[UR10][R2.64] ;  /* 0x0000000a021bc981 */ /* 0x000f68000c1e1900 */
[----:B------:R-:W5:Y:S04]  /*0440*/  @!P6 LDG.E R29, desc[UR10][R2.64] ;  /* 0x0000000a021de981 */ /* 0x000f68000c1e1900 */
[----:B------:R-:W4:Y:S04]  /*0450*/  @!P2 LDS R11, [UR6+0x8] ;  /* 0x00000806ff0ba984 */ /* 0x000f280008000800 */
[----:B------:R-:W5:Y:S04]  /*0460*/  @!P3 LDS R13, [UR6+0xc] ;  /* 0x00000c06ff0db984 */ /* 0x000f680008000800 */
[----:B------:R-:W-:Y:S04]  /*0470*/  @!P6 LDS R15, [UR6+0x14] ;  /* 0x00001406ff0fe984 */ /* 0x000fe80008000800 */
[----:B------:R-:W-:Y:S01]  /*0480*/  @!P5 LDS R17, [UR6+0x18] ;  /* 0x00001806ff11d984 */ /* 0x000fe20008000800 */
[----:B--2---:R-:W-:Y:S01]  /*0490*/  @!P1 FFMA R4, R7, R6, R4 ;  /* 0x0000000607049223 */ /* 0x004fe20000000004 */
[----:B------:R-:W-:-:S02]  /*04a0*/  ISETP.GE.AND P1, PT, R8, UR9, PT ;  /* 0x0000000908007c0c */ /* 0x000fc4000bf26270 */
[----:B------:R-:W2:Y:S02]  /*04b0*/  @!P5 LDG.E R6, desc[UR10][R2.64] ;  /* 0x0000000a0206d981 */ /* 0x000ea4000c1e1900 */
[----:B------:R-:W-:Y:S02]  /*04c0*/  ISETP.LT.OR P1, PT, R8, RZ, P1 ;  /* 0x000000ff0800720c */ /* 0x000fe40000f21670 */
[----:B------:R-:W0:Y:S11]  /*04d0*/  @!P4 LDS R7, [UR6+0x10] ;  /* 0x00001006ff07c984 */ /* 0x000e360008000800 */
[----:B------:R-:W2:Y:S04]  /*04e0*/  @!P1 LDG.E R8, desc[UR10][R2.64] ;  /* 0x0000000a02089981 */ /* 0x000ea8000c1e1900 */
[----:B------:R-:W1:Y:S01]  /*04f0*/  @!P1 LDS R19, [UR6+0x1c] ;  /* 0x00001c06ff139984 */ /* 0x000e620008000800 */
[----:B---3--:R-:W-:-:S04]  /*0500*/  @!P0 FFMA R4, R21, R9, R4 ;  /* 0x0000000915048223 */ /* 0x008fc80000000004 */
[----:B----4-:R-:W-:Y:S01]  /*0510*/  @!P2 FFMA R4, R23, R11, R4 ;  /* 0x0000000b1704a223 */ /* 0x010fe20000000004 */
[----:B------:R-:W-:-:S03]  /*0520*/  UIADD3 UR5, UPT, UPT, UR5, 0x8, URZ ;  /* 0x0000000805057890 */ /* 0x000fc6000fffe0ff */
[----:B-----5:R-:W-:Y:S01]  /*0530*/  @!P3 FFMA R4, R25, R13, R4 ;  /* 0x0000000d1904b223 */ /* 0x020fe20000000004 */
[----:B------:R-:W-:-:S03]  /*0540*/  UISETP.NE.AND UP1, UPT, UR5, UR4, UPT ;  /* 0x000000040500728c */ /* 0x000fc6000bf25270 */
[----:B0-----:R-:W-:-:S04]  /*0550*/  @!P4 FFMA R4, R27, R7, R4 ;  /* 0x000000071b04c223 */ /* 0x001fc80000000004 */
[----:B------:R-:W-:-:S04]  /*0560*/  @!P6 FFMA R4, R29, R15, R4 ;  /* 0x0000000f1d04e223 */ /* 0x000fc80000000004 */
[----:B--2---:R-:W-:-:S04]  /*0570*/  @!P5 FFMA R4, R6, R17, R4 ;  /* 0x000000110604d223 */ /* 0x004fc80000000004 */
[----:B-1----:R-:W-:Y:S01]  /*0580*/  @!P1 FFMA R4, R8, R19, R4 ;  /* 0x0000001308049223 */ /* 0x002fe20000000004 */
[----:B------:R-:W-:Y:S06]  /*0590*/  BRA.U UP1, `(.L_x_24) ;  /* 0xfffffffd01307547 */ /* 0x000fec000b83ffff */
.L_x_23:
[----:B------:R-:W-:Y:S05]  /*05a0*/  BRA.U !UP0, `(.L_x_22) ;  /* 0x0000000508207547 */ /* 0x000fea000b800000 */
[----:B------:R-:W0:Y:S01]  /*05b0*/  LDC R8, c[0x0][0x39c] ;  /* 0x0000e700ff087b82 */ /* 0x000e220000000800 */
[----:B------:R-:W-:Y:S01]  /*05c0*/  UISETP.GE.U32.AND UP0, UPT, UR8, 0x4, UPT ;  /* 0x000000040800788c */ /* 0x000fe2000bf06070 */
[----:B0-----:R-:W-:-:S04]  /*05d0*/  LOP3.LUT R10, R8, 0x3, RZ, 0xc0, !PT ;  /* 0x00000003080a7812 */ /* 0x001fc800078ec0ff */
[----:B------:R-:W-:-:S04]  /*05e0*/  ISETP.NE.AND P3, PT, R10, RZ, PT ;  /* 0x000000ff0a00720c */ /* 0x000fc80003f65270 */
[----:B------:R-:W-:Y:S09]  /*05f0*/  BRA.U !UP0, `(.L_x_25) ;  /* 0x0000000108787547 */ /* 0x000ff2000b800000 */
[----:B------:R-:W0:Y:S01]  /*0600*/  LDCU UR5, c[0x0][0x398] ;  /* 0x00007300ff0577ac */ /* 0x000e220008000800 */
[----:B------:R-:W-:-:S04]  /*0610*/  VIADD R6, R5, UR4 ;  /* 0x0000000405067c36 */ /* 0x000fc80008000000 */
[C---:B------:R-:W-:Y:S02]  /*0620*/  VIADD R7, R6.reuse, 0x1 ;  /* 0x0000000106077836 */ /* 0x040fe40000000000 */
[C---:B------:R-:W-:Y:S01]  /*0630*/  VIADD R9, R6.reuse, 0x2 ;  /* 0x0000000206097836 */ /* 0x040fe20000000000 */
[C---:B0-----:R-:W-:Y:S02]  /*0640*/  ISETP.GE.AND P0, PT, R6.reuse, UR5, PT ;  /* 0x0000000506007c0c */ /* 0x041fe4000bf06270 */
[----:B------:R-:W-:Y:S02]  /*0650*/  ISETP.GE.AND P1, PT, R7, UR5, PT ;  /* 0x0000000507007c0c */ /* 0x000fe4000bf26270 */
[----:B------:R-:W-:Y:S02]  /*0660*/  ISETP.LT.OR P0, PT, R6, RZ, P0 ;  /* 0x000000ff0600720c */ /* 0x000fe40000701670 */
[----:B------:R-:W-:Y:S02]  /*0670*/  ISETP.GE.AND P2, PT, R9, UR5, PT ;  /* 0x0000000509007c0c */ /* 0x000fe4000bf46270 */
[----:B------:R-:W-:-:S02]  /*0680*/  ISETP.LT.OR P1, PT, R7, RZ, P1 ;  /* 0x000000ff0700720c */ /* 0x000fc40000f21670 */
[----:B------:R-:W-:Y:S02]  /*0690*/  IADD3 R6, PT, PT, R6, 0x3, RZ ;  /* 0x0000000306067810 */ /* 0x000fe40007ffe0ff */
[----:B------:R-:W-:Y:S02]  /*06a0*/  ISETP.LT.OR P2, PT, R9, RZ, P2 ;  /* 0x000000ff0900720c */ /* 0x000fe40001741670 */
[----:B------:R-:W-:-:S03]  /*06b0*/  ISETP.GE.AND P4, PT, R6, UR5, PT ;  /* 0x0000000506007c0c */ /* 0x000fc6000bf86270 */
[----:B------:R-:W2:Y:S01]  /*06c0*/  @!P0 LDG.E R15, desc[UR10][R2.64] ;  /* 0x0000000a020f8981 */ /* 0x000ea2000c1e1900 */
[----:B------:R-:W-:-:S03]  /*06d0*/  ISETP.LT.OR P4, PT, R6, RZ, P4 ;  /* 0x000000ff0600720c */ /* 0x000fc60002781670 */
[----:B------:R-:W3:Y:S04]  /*06e0*/  @!P1 LDG.E R17, desc[UR10][R2.64] ;  /* 0x0000000a02119981 */ /* 0x000ee8000c1e1900 */
[----:B------:R-:W4:Y:S06]  /*06f0*/  @!P2 LDG.E R19, desc[UR10][R2.64] ;  /* 0x0000000a0213a981 */ /* 0x000f2c000c1e1900 */
[----:B------:R-:W5:Y:S01]  /*0700*/  @!P4 LDG.E R21, desc[UR10][R2.64] ;  /* 0x0000000a0215c981 */ /* 0x000f62000c1e1900 */
[----:B------:R-:W0:Y:S01]  /*0710*/  S2UR UR6, SR_CgaCtaId ;  /* 0x00000000000679c3 */ /* 0x000e220000008800 */
[----:B------:R-:W-:-:S02]  /*0720*/  UMOV UR5, 0x400 ;  /* 0x0000040000057882 */ /* 0x000fc40000000000 */
[----:B0-----:R-:W-:-:S04]  /*0730*/  ULEA UR5, UR6, UR5, 0x18 ;  /* 0x0000000506057291 */ /* 0x001fc8000f8ec0ff */
[----:B------:R-:W-:-:S09]  /*0740*/  ULEA UR5, UR4, UR5, 0x2 ;  /* 0x0000000504057291 */ /* 0x000fd2000f8e10ff */
[----:B------:R-:W2:Y:S04]  /*0750*/  @!P0 LDS R7, [UR5] ;  /* 0x00000005ff078984 */ /* 0x000ea80008000800 */
[----:B------:R-:W3:Y:S04]  /*0760*/  @!P1 LDS R11, [UR5+0x4] ;  /* 0x00000405ff0b9984 */ /* 0x000ee80008000800 */
[----:B------:R-:W4:Y:S04]  /*0770*/  @!P2 LDS R9, [UR5+0x8] ;  /* 0x00000805ff09a984 */ /* 0x000f280008000800 */
[----:B------:R-:W5:Y:S01]  /*0780*/  @!P4 LDS R13, [UR5+0xc] ;  /* 0x00000c05ff0dc984 */ /* 0x000f620008000800 */
[----:B------:R-:W-:Y:S01]  /*0790*/  UIADD3 UR4, UPT, UPT, UR4, 0x4, URZ ;  /* 0x0000000404047890 */ /* 0x000fe2000fffe0ff */
[----:B--2---:R-:W-:-:S04]  /*07a0*/  @!P0 FFMA R4, R15, R7, R4 ;  /* 0x000000070f048223 */ /* 0x004fc80000000004 */
[----:B---3--:R-:W-:-:S04]  /*07b0*/  @!P1 FFMA R4, R17, R11, R4 ;  /* 0x0000000b11049223 */ /* 0x008fc80000000004 */
[----:B----4-:R-:W-:-:S04]  /*07c0*/  @!P2 FFMA R4, R19, R9, R4 ;  /* 0x000000091304a223 */ /* 0x010fc80000000004 */
[----:B-----5:R-:W-:-:S07]  /*07d0*/  @!P4 FFMA R4, R21, R13, R4 ;  /* 0x0000000d1504c223 */ /* 0x020fce0000000004 */
.L_x_25:
[----:B------:R-:W-:Y:S05]  /*07e0*/  @!P3 BRA `(.L_x_22) ;  /* 0x000000000090b947 */ /* 0x000fea0003800000 */
[----:B------:R-:W-:Y:S01]  /*07f0*/  ISETP.NE.AND P0, PT, R10, 0x1, PT ;  /* 0x000000010a00780c */ /* 0x000fe20003f05270 */
[----:B------:R-:W0:-:S12]  /*0800*/  LDCU UR7, c[0x0][0x398] ;  /* 0x00007300ff0777ac */ /* 0x000e180008000800 */
[----:B------:R-:W-:Y:S05]  /*0810*/  @!P0 BRA `(.L_x_26) ;  /* 0x0000000000488947 */ /* 0x000fea0003800000 */
[----:B------:R-:W1:Y:S01]  /*0820*/  LDCU UR5, c[0x0][0x398] ;  /* 0x00007300ff0577ac */ /* 0x000e620008000800 */
[----:B------:R-:W-:-:S04]  /*0830*/  VIADD R7, R5, UR4 ;  /* 0x0000000405077c36 */ /* 0x000fc80008000000 */
[C---:B------:R-:W-:Y:S01]  /*0840*/  VIADD R6, R7.reuse, 0x1 ;  /* 0x0000000107067836 */ /* 0x040fe20000000000 */
[----:B-1----:R-:W-:-:S04]  /*0850*/  ISETP.GE.AND P0, PT, R7, UR5, PT ;  /* 0x0000000507007c0c */ /* 0x002fc8000bf06270 */
[C---:B------:R-:W-:Y:S02]  /*0860*/  ISETP.GE.AND P1, PT, R6.reuse, UR5, PT ;  /* 0x0000000506007c0c */ /* 0x040fe4000bf26270 */
[----:B------:R-:W-:Y:S02]  /*0870*/  ISETP.LT.OR P0, PT, R7, RZ, P0 ;  /* 0x000000ff0700720c */ /* 0x000fe40000701670 */
[----:B------:R-:W-:-:S11]  /*0880*/  ISETP.LT.OR P1, PT, R6, RZ, P1 ;  /* 0x000000ff0600720c */ /* 0x000fd60000f21670 */
[----:B------:R-:W2:Y:S04]  /*0890*/  @!P0 LDG.E R11, desc[UR10][R2.64] ;  /* 0x0000000a020b8981 */ /* 0x000ea8000c1e1900 */
[----:B------:R-:W3:Y:S01]  /*08a0*/  @!P1 LDG.E R13, desc[UR10][R2.64] ;  /* 0x0000000a020d9981 */ /* 0x000ee2000c1e1900 */
[----:B------:R-:W1:Y:S01]  /*08b0*/  S2UR UR6, SR_CgaCtaId ;  /* 0x00000000000679c3 */ /* 0x000e620000008800 */
[----:B------:R-:W-:Y:S02]  /*08c0*/  UMOV UR5, 0x400 ;  /* 0x0000040000057882 */ /* 0x000fe40000000000 */
[----:B-1----:R-:W-:-:S04]  /*08d0*/  ULEA UR5, UR6, UR5, 0x18 ;  /* 0x0000000506057291 */ /* 0x002fc8000f8ec0ff */
[----:B------:R-:W-:Y:S02]  /*08e0*/  ULEA UR5, UR4, UR5, 0x2 ;  /* 0x0000000504057291 */ /* 0x000fe4000f8e10ff */
[----:B------:R-:W-:-:S07]  /*08f0*/  UIADD3 UR4, UPT, UPT, UR4, 0x2, URZ ;  /* 0x0000000204047890 */ /* 0x000fce000fffe0ff */
[----:B------:R-:W2:Y:S04]  /*0900*/  @!P0 LDS R7, [UR5] ;  /* 0x00000005ff078984 */ /* 0x000ea80008000800 */
[----:B------:R-:W3:Y:S01]  /*0910*/  @!P1 LDS R9, [UR5+0x4] ;  /* 0x00000405ff099984 */ /* 0x000ee20008000800 */
[----:B--2---:R-:W-:-:S04]  /*0920*/  @!P0 FFMA R4, R11, R7, R4 ;  /* 0x000000070b048223 */ /* 0x004fc80000000004 */
[----:B---3--:R-:W-:-:S07]  /*0930*/  @!P1 FFMA R4, R13, R9, R4 ;  /* 0x000000090d049223 */ /* 0x008fce0000000004 */
.L_x_26:
[----:B------:R-:W-:Y:S01]  /*0940*/  VIADD R6, R5, UR4 ;  /* 0x0000000405067c36 */ /* 0x000fe20008000000 */
[----:B------:R-:W-:Y:S01]  /*0950*/  LOP3.LUT R5, R8, 0x1, RZ, 0xc0, !PT ;  /* 0x0000000108057812 */ /* 0x000fe200078ec0ff */
[----:B------:R-:W-:Y:S03]  /*0960*/  BSSY.RECONVERGENT B0, `(.L_x_22) ;  /* 0x000000c000007945 */ /* 0x000fe60003800200 */
[----:B0-----:R-:W-:-:S04]  /*0970*/  ISETP.GE.AND P0, PT, R6, UR7, PT ;  /* 0x0000000706007c0c */ /* 0x001fc8000bf06270 */
[----:B------:R-:W-:-:S04]  /*0980*/  ISETP.LT.OR P0, PT, R6, RZ, P0 ;  /* 0x000000ff0600720c */ /* 0x000fc80000701670 */
[----:B------:R-:W-:-:S13]  /*0990*/  ISETP.NE.U32.OR P0, PT, R5, 0x1, P0 ;  /* 0x000000010500780c */ /* 0x000fda0000705470 */
[----:B------:R-:W-:Y:S05]  /*09a0*/  @P0 BRA `(.L_x_27) ;  /* 0x00000000001c0947 */ /* 0x000fea0003800000 */
[----:B------:R-:W2:Y:S01]  /*09b0*/  LDG.E R3, desc[UR10][R2.64] ;  /* 0x0000000a02037981 */ /* 0x000ea2000c1e1900 */
[----:B------:R-:W0:Y:S01]  /*09c0*/  S2UR UR6, SR_CgaCtaId ;  /* 0x00000000000679c3 */ /* 0x000e220000008800 */
[----:B------:R-:W-:Y:S02]  /*09d0*/  UMOV UR5, 0x400 ;  /* 0x0000040000057882 */ /* 0x000fe40000000000 */
[----:B0-----:R-:W-:-:S04]  /*09e0*/  ULEA UR5, UR6, UR5, 0x18 ;  /* 0x0000000506057291 */ /* 0x001fc8000f8ec0ff */
[----:B------:R-:W-:-:S09]  /*09f0*/  ULEA UR5, UR4, UR5, 0x2 ;  /* 0x0000000504057291 */ /* 0x000fd2000f8e10ff */
[----:B------:R-:W2:Y:S02]  /*0a00*/  LDS R5, [UR5] ;  /* 0x00000005ff057984 */ /* 0x000ea40008000800 */
[----:B--2---:R-:W-:-:S07]  /*0a10*/  FFMA R4, R3, R5, R4 ;  /* 0x0000000503047223 */ /* 0x004fce0000000004 */
.L_x_27:
[----:B------:R-:W-:Y:S05]  /*0a20*/  BSYNC.RECONVERGENT B0 ;  /* 0x0000000000007941 */ /* 0x000fea0003800200 */
.L_x_22:
[----:B0-----:R-:W0:Y:S02]  /*0a30*/  LDC.64 R2, c[0x0][0x390] ;  /* 0x0000e400ff027b82 */ /* 0x001e240000000a00 */
[----:B0-----:R-:W-:-:S05]  /*0a40*/  IMAD.WIDE R2, R0, 0x4, R2 ;  /* 0x0000000400027825 */ /* 0x001fca00078e0202 */
[----:B------:R-:W-:Y:S01]  /*0a50*/  STG.E desc[UR10][R2.64], R4 ;  /* 0x0000000402007986 */ /* 0x000fe2000c10190a */
[----:B------:R-:W-:Y:S05]  /*0a60*/  EXIT ;  /* 0x000000000000794d */ /* 0x000fea0003800000 */
.L_x_28:
        /* <DEDUP_REMOVED lines=9> */
.L_x_31:


//--------------------- .nv.shared._Z12filterFullShPfS_S_ii --------------------------
	.section	.nv.shared._Z12filterFullShPfS_S_ii,"aw",@nobits
	.sectionflags	@""
	.align	4
.nv.shared._Z12filterFullShPfS_S_ii:
	.zero		1168


//--------------------- .nv.shared.reserved.0     --------------------------
	.section	.nv.shared.reserved.0,"aw",@nobits
	.weak		__nv_reservedSMEM_offset_0_alias
	.size		__nv_reservedSMEM_offset_0_alias, 0, 64
	.other		__nv_reservedSMEM_offset_0_alias,@"STO_CUDA_RESERVED_SHARED STV_DEFAULT"
__nv_reservedSMEM_offset_0_alias:
	.zero		0
	.zero		64


//--------------------- .nv.shared._Z9filterOptPfS_S_ii --------------------------
	.section	.nv.shared._Z9filterOptPfS_S_ii,"aw",@nobits
	.sectionflags	@""
	.align	4
.nv.shared._Z9filterOptPfS_S_ii:
	.zero		1172


//--------------------- .nv.shared._Z9filterArrPfS_S_ii --------------------------
	.section	.nv.shared._Z9filterArrPfS_S_ii,"aw",@nobits
	.sectionflags	@""
	.align	4
.nv.shared._Z9filterArrPfS_S_ii:
	.zero		1044


//--------------------- .nv.constant0._Z12filterFullShPfS_S_ii --------------------------
	.section	.nv.constant0._Z12filterFullShPfS_S_ii,"a",@progbits
	.sectionflags	@""
	.align	4
.nv.constant0._Z12filterFullShPfS_S_ii:
	.zero		928


//--------------------- .nv.constant0._Z9filterOptPfS_S_ii --------------------------
	.section	.nv.constant0._Z9filterOptPfS_S_ii,"a",@progbits
	.sectionflags	@""
	.align	4
.nv.constant0._Z9filterOptPfS_S_ii:
	.zero		928


//--------------------- .nv.constant0._Z9filterArrPfS_S_ii --------------------------
	.section	.nv.constant0._Z9filterArrPfS_S_ii,"a",@progbits
	.sectionflags	@""
	.align	4
.nv.constant0._Z9filterArrPfS_S_ii:
	.zero		928


//--------------------- SYMBOLS --------------------------

	.type		.nv.reservedSmem.offset0,@object
	.size		.nv.reservedSmem.offset0,0x4
	.type		.nv.reservedSmem.cap,@object
	.size		.nv.reservedSmem.cap,0x4
